	.headerflags	@"EF_CUDA_TEXMODE_UNIFIED EF_CUDA_64BIT_ADDRESS EF_CUDA_SM86 EF_CUDA_VIRTUAL_SM(EF_CUDA_SM86)"
	.elftype	@"ET_EXEC"


//--------------------- .nv.info                  --------------------------
	.section	.nv.info,"",@"SHT_CUDA_INFO"
	.align	4


	//----- nvinfo : EIATTR_REGCOUNT
	.align		4
        /*0000*/ 	.byte	0x04, 0x2f
        /*0002*/ 	.short	(.L_1 - .L_0)
	.align		4
.L_0:
        /*0004*/ 	.word	index@(triton_mm)
        /*0008*/ 	.word	0x000000a5


	//----- nvinfo : EIATTR_MIN_STACK_SIZE
	.align		4
.L_1:
        /*000c*/ 	.byte	0x04, 0x12
        /*000e*/ 	.short	(.L_3 - .L_2)
	.align		4
.L_2:
        /*0010*/ 	.word	index@(triton_mm)
        /*0014*/ 	.word	0x00000000


	//----- nvinfo : EIATTR_FRAME_SIZE
	.align		4
.L_3:
        /*0018*/ 	.byte	0x04, 0x11
        /*001a*/ 	.short	(.L_5 - .L_4)
	.align		4
.L_4:
        /*001c*/ 	.word	index@(triton_mm)
        /*0020*/ 	.word	0x00000000


	//----- nvinfo : EIATTR_MIN_STACK_SIZE
	.align		4
.L_5:
        /*0024*/ 	.byte	0x04, 0x12
        /*0026*/ 	.short	(.L_7 - .L_6)
	.align		4
.L_6:
        /*0028*/ 	.word	index@(triton_mm)
        /*002c*/ 	.word	0x00000000
.L_7:


//--------------------- .nv.info.triton_mm        --------------------------
	.section	.nv.info.triton_mm,"",@"SHT_CUDA_INFO"
	.sectionflags	@""
	.align	4


	//----- nvinfo : EIATTR_CUDA_API_VERSION
	.align		4
        /*0000*/ 	.byte	0x04, 0x37
        /*0002*/ 	.short	(.L_9 - .L_8)
.L_8:
        /*0004*/ 	.word	0x0000007c


	//----- nvinfo : EIATTR_SW2861232_WAR
	.align		4
.L_9:
        /*0008*/ 	.byte	0x01, 0x35
	.zero		2


	//----- nvinfo : EIATTR_PARAM_CBANK
	.align		4
        /*000c*/ 	.byte	0x04, 0x0a
        /*000e*/ 	.short	(.L_11 - .L_10)
	.align		4
.L_10:
        /*0010*/ 	.word	index@(.nv.constant0.triton_mm)
        /*0014*/ 	.short	0x0160
        /*0016*/ 	.short	0x0020


	//----- nvinfo : EIATTR_CBANK_PARAM_SIZE
	.align		4
.L_11:
        /*0018*/ 	.byte	0x03, 0x19
        /*001a*/ 	.short	0x0020


	//----- nvinfo : EIATTR_KPARAM_INFO
	.align		4
        /*001c*/ 	.byte	0x04, 0x17
        /*001e*/ 	.short	(.L_13 - .L_12)
.L_12:
        /*0020*/ 	.word	0x00000000
        /*0024*/ 	.short	0x0003
        /*0026*/ 	.short	0x0018
        /*0028*/ 	.byte	0x00, 0xf4, 0x21, 0x00


	//----- nvinfo : EIATTR_KPARAM_INFO
	.align		4
.L_13:
        /*002c*/ 	.byte	0x04, 0x17
        /*002e*/ 	.short	(.L_15 - .L_14)
.L_14:
        /*0030*/ 	.word	0x00000000
        /*0034*/ 	.short	0x0002
        /*0036*/ 	.short	0x0010
        /*0038*/ 	.byte	0x00, 0xf4, 0x21, 0x00


	//----- nvinfo : EIATTR_KPARAM_INFO
	.align		4
.L_15:
        /*003c*/ 	.byte	0x04, 0x17
        /*003e*/ 	.short	(.L_17 - .L_16)
.L_16:
        /*0040*/ 	.word	0x00000000
        /*0044*/ 	.short	0x0001
        /*0046*/ 	.short	0x0008
        /*0048*/ 	.byte	0x00, 0xf4, 0x21, 0x00


	//----- nvinfo : EIATTR_KPARAM_INFO
	.align		4
.L_17:
        /*004c*/ 	.byte	0x04, 0x17
        /*004e*/ 	.short	(.L_19 - .L_18)
.L_18:
        /*0050*/ 	.word	0x00000000
        /*0054*/ 	.short	0x0000
        /*0056*/ 	.short	0x0000
        /*0058*/ 	.byte	0x00, 0xf4, 0x21, 0x00


	//----- nvinfo : EIATTR_MAXREG_COUNT
	.align		4
.L_19:
        /*005c*/ 	.byte	0x03, 0x1b
        /*005e*/ 	.short	0x00ff


	//----- nvinfo : EIATTR_EXIT_INSTR_OFFSETS
	.align		4
        /*0060*/ 	.byte	0x04, 0x1c
        /*0062*/ 	.short	(.L_21 - .L_20)


	//   ....[0]....
.L_20:
        /*0064*/ 	.word	0x00002b10


	//   ....[1]....
        /*0068*/ 	.word	0x00002b60


	//----- nvinfo : EIATTR_REQNTID
	.align		4
.L_21:
        /*006c*/ 	.byte	0x04, 0x10
        /*006e*/ 	.short	(.L_23 - .L_22)
.L_22:
        /*0070*/ 	.word	0x00000080
        /*0074*/ 	.word	0x00000001
        /*0078*/ 	.word	0x00000001
.L_23:


//--------------------- .nv.callgraph             --------------------------
	.section	.nv.callgraph,"",@"SHT_CUDA_CALLGRAPH"
	.align	4
	.sectionentsize	8
	.align		4
        /*0000*/ 	.word	0x00000000
	.align		4
        /*0004*/ 	.word	0xffffffff
	.align		4
        /*0008*/ 	.word	0x00000000
	.align		4
        /*000c*/ 	.word	0xfffffffe
	.align		4
        /*0010*/ 	.word	0x00000000
	.align		4
        /*0014*/ 	.word	0xfffffffd
	.align		4
        /*0018*/ 	.word	0x00000000
	.align		4
        /*001c*/ 	.word	0xfffffffc


//--------------------- .nv.rel.action            --------------------------
	.section	.nv.rel.action,"",@"SHT_CUDA_RELOCINFO"
	.align	8
	.sectionentsize	8
        /*0000*/ 	.byte	0x73, 0x00, 0x00, 0x00, 0x00, 0x00, 0x00, 0x00, 0x00, 0x00, 0x00, 0x11, 0x25, 0x00, 0x05, 0x36


//--------------------- .nv.constant0.triton_mm   --------------------------
	.section	.nv.constant0.triton_mm,"a",@progbits
	.sectionflags	@""
	.align	4
.nv.constant0.triton_mm:
	.zero		384


//--------------------- .text.triton_mm           --------------------------
	.section	.text.triton_mm,"ax",@progbits
	.sectionflags	@"SHF_BARRIERS=1"
	.sectioninfo	@"SHI_REGISTERS=165"
	.align	128
        .global         triton_mm
        .type           triton_mm,@function
        .size           triton_mm,(.L_x_2 - triton_mm)
        .other          triton_mm,@"STO_CUDA_ENTRY STV_DEFAULT"
triton_mm:
.text.triton_mm:
[----:B------:R-:W-:Y:S02]  /*0000*/  IMAD.MOV.U32 R1, RZ, RZ, c[0x0][0x28] ;  /* 0x00000a00ff017624 */ /* 0x000fe400078e00ff */
[----:B------:R-:W1:Y:S01]  /*0010*/  S2R R9, SR_CTAID.X ;  /* 0x0000000000097919 */ /* 0x000e620000002500 */
[----:B------:R-:W-:Y:S01]  /*0020*/  IMAD.MOV.U32 R5, RZ, RZ, -0x8 ;  /* 0xfffffff8ff057424 */ /* 0x000fe200078e00ff */
[----:B------:R-:W-:Y:S01]  /*0030*/  ULDC.64 UR8, c[0x0][0x118] ;  /* 0x0000460000087ab9 */ /* 0x000fe20000000a00 */
[----:B------:R-:W-:Y:S01]  /*0040*/  IMAD.MOV.U32 R127, RZ, RZ, 0x2 ;  /* 0x00000002ff7f7424 */ /* 0x000fe200078e00ff */
[----:B------:R-:W2:Y:S01]  /*0050*/  S2R R132, SR_TID.X ;  /* 0x0000000000847919 */ /* 0x000ea20000002100 */
[----:B------:R-:W-:Y:S01]  /*0060*/  IMAD.MOV.U32 R133, RZ, RZ, 0x1 ;  /* 0x00000001ff857424 */ /* 0x000fe200078e00ff */
[----:B------:R-:W-:Y:S01]  /*0070*/  CS2R R128, SRZ ;  /* 0x0000000000807805 */ /* 0x000fe2000001ff00 */
        /* <DEDUP_REMOVED lines=16> */
[----:B------:R-:W-:Y:S01]  /*0180*/  UMOV UR4, 0xffffffff ;  /* 0xffffffff00047882 */ /* 0x000fe20000000000 */
[----:B-1----:R-:W-:-:S04]  /*0190*/  IMAD.HI R0, R9, 0x2aaaaaab, RZ ;  /* 0x2aaaaaab09007827 */ /* 0x002fc800078e02ff */
[C---:B--2---:R-:W-:Y:S01]  /*01a0*/  IMAD.SHL.U32 R156, R132.reuse, 0x8, RZ ;  /* 0x00000008849c7824 */ /* 0x044fe200078e00ff */
[----:B------:R-:W-:Y:S01]  /*01b0*/  SHF.R.U32.HI R3, RZ, 0x1f, R0 ;  /* 0x0000001fff037819 */ /* 0x000fe20000011600 */
[C---:B------:R-:W-:Y:S01]  /*01c0*/  IMAD.SHL.U32 R154, R132.reuse, 0x40, RZ ;  /* 0x00000040849a7824 */ /* 0x040fe200078e00ff */
[----:B------:R-:W-:Y:S02]  /*01d0*/  LOP3.LUT R158, R132, 0x10, RZ, 0xc0, !PT ;  /* 0x00000010849e7812 */ /* 0x000fe400078ec0ff */
[----:B------:R-:W-:Y:S02]  /*01e0*/  LEA.HI.SX32 R0, R0, R3, 0x1d ;  /* 0x0000000300007211 */ /* 0x000fe400078feaff */
[----:B------:R-:W-:Y:S02]  /*01f0*/  LOP3.LUT R159, R156, 0x38, RZ, 0xc0, !PT ;  /* 0x000000389c9f7812 */ /* 0x000fe400078ec0ff */
[----:B------:R-:W-:Y:S01]  /*0200*/  SHF.R.U32.HI R143, RZ, 0x1, R158 ;  /* 0x00000001ff8f7819 */ /* 0x000fe2000001169e */
[C---:B------:R-:W-:Y:S01]  /*0210*/  IMAD R2, R0.reuse, R5, 0x2 ;  /* 0x0000000200027424 */ /* 0x040fe200078e0205 */
[--C-:B------:R-:W-:Y:S01]  /*0220*/  LOP3.LUT R157, R159, 0x18, R132.reuse, 0x78, !PT ;  /* 0x000000189f9d7812 */ /* 0x100fe200078e7884 */
[----:B------:R-:W-:Y:S01]  /*0230*/  IMAD R7, R0, -0x30, R9 ;  /* 0xffffffd000077824 */ /* 0x000fe200078e0209 */
[----:B------:R-:W-:-:S02]  /*0240*/  SHF.R.U32.HI R141, RZ, 0x2, R132 ;  /* 0x00000002ff8d7819 */ /* 0x000fc40000011684 */
[----:B------:R-:W-:Y:S02]  /*0250*/  IMNMX R4, R2, 0x8, PT ;  /* 0x0000000802047817 */ /* 0x000fe40003800200 */
[----:B------:R-:W-:Y:S02]  /*0260*/  IABS R8, R7 ;  /* 0x0000000700087213 */ /* 0x000fe40000000000 */
[-C--:B------:R-:W-:Y:S02]  /*0270*/  IABS R6, R4.reuse ;  /* 0x0000000400067213 */ /* 0x080fe40000000000 */
[-C--:B------:R-:W-:Y:S02]  /*0280*/  IABS R10, R4.reuse ;  /* 0x00000004000a7213 */ /* 0x080fe40000000000 */
[----:B------:R-:W1:Y:S01]  /*0290*/  I2F.RP R5, R6 ;  /* 0x0000000600057306 */ /* 0x000e620000209400 */
[----:B------:R-:W-:Y:S02]  /*02a0*/  LOP3.LUT R7, R7, R4, RZ, 0x3c, !PT ;  /* 0x0000000407077212 */ /* 0x000fe400078e3cff */
[----:B------:R-:W-:-:S02]  /*02b0*/  LOP3.LUT R160, R132, 0x8, RZ, 0xc0, !PT ;  /* 0x0000000884a07812 */ /* 0x000fc400078ec0ff */
[----:B------:R-:W-:Y:S02]  /*02c0*/  ISETP.GE.AND P3, PT, R7, RZ, PT ;  /* 0x000000ff0700720c */ /* 0x000fe40003f66270 */
[----:B------:R-:W-:Y:S02]  /*02d0*/  LOP3.LUT R154, R154, 0x3c0, RZ, 0xc0, !PT ;  /* 0x000003c09a9a7812 */ /* 0x000fe400078ec0ff */
[----:B------:R-:W-:-:S04]  /*02e0*/  LOP3.LUT R153, R143, 0x38, R156, 0x78, !PT ;  /* 0x000000388f997812 */ /* 0x000fc800078e789c */
[----:B------:R-:W-:Y:S01]  /*02f0*/  LOP3.LUT R152, R153, R154, RZ, 0xfc, !PT ;  /* 0x0000009a99987212 */ /* 0x000fe200078efcff */
[----:B-1----:R-:W1:Y:S02]  /*0300*/  MUFU.RCP R5, R5 ;  /* 0x0000000500057308 */ /* 0x002e640000001000 */
[----:B-1----:R-:W-:-:S06]  /*0310*/  IADD3 R2, R5, 0xffffffe, RZ ;  /* 0x0ffffffe05027810 */ /* 0x002fcc0007ffe0ff */
[----:B------:R1:W2:Y:S02]  /*0320*/  F2I.FTZ.U32.TRUNC.NTZ R3, R2 ;  /* 0x0000000200037305 */ /* 0x0002a4000021f000 */
[----:B-1----:R-:W-:Y:S02]  /*0330*/  IMAD.MOV.U32 R2, RZ, RZ, RZ ;  /* 0x000000ffff027224 */ /* 0x002fe400078e00ff */
[----:B--2---:R-:W-:-:S04]  /*0340*/  IMAD.MOV R11, RZ, RZ, -R3 ;  /* 0x000000ffff0b7224 */ /* 0x004fc800078e0a03 */
[----:B------:R-:W-:-:S04]  /*0350*/  IMAD R11, R11, R6, RZ ;  /* 0x000000060b0b7224 */ /* 0x000fc800078e02ff */
[----:B------:R-:W-:-:S04]  /*0360*/  IMAD.HI.U32 R3, R3, R11, R2 ;  /* 0x0000000b03037227 */ /* 0x000fc800078e0002 */
[----:B------:R-:W-:Y:S01]  /*0370*/  IMAD.MOV R11, RZ, RZ, -R10 ;  /* 0x000000ffff0b7224 */ /* 0x000fe200078e0a0a */
[----:B------:R-:W-:Y:S01]  /*0380*/  IABS R10, R9 ;  /* 0x00000009000a7213 */ /* 0x000fe20000000000 */
[----:B------:R-:W-:-:S04]  /*0390*/  IMAD.HI.U32 R2, R3, R8, RZ ;  /* 0x0000000803027227 */ /* 0x000fc800078e00ff */
[----:B------:R-:W-:Y:S02]  /*03a0*/  IMAD R5, R2, R11, R8 ;  /* 0x0000000b02057224 */ /* 0x000fe400078e0208 */
[----:B------:R-:W-:-:S03]  /*03b0*/  IMAD.MOV.U32 R8, RZ, RZ, R10 ;  /* 0x000000ffff087224 */ /* 0x000fc600078e000a */
[----:B------:R-:W-:Y:S01]  /*03c0*/  ISETP.GT.U32.AND P2, PT, R6, R5, PT ;  /* 0x000000050600720c */ /* 0x000fe20003f44070 */
[----:B------:R-:W-:-:S04]  /*03d0*/  IMAD.HI.U32 R3, R3, R8, RZ ;  /* 0x0000000803037227 */ /* 0x000fc800078e00ff */
[----:B------:R-:W-:-:S05]  /*03e0*/  IMAD R3, R3, R11, R8 ;  /* 0x0000000b03037224 */ /* 0x000fca00078e0208 */
[----:B------:R-:W-:-:S03]  /*03f0*/  ISETP.GT.U32.AND P1, PT, R6, R3, PT ;  /* 0x000000030600720c */ /* 0x000fc60003f24070 */
[----:B------:R-:W-:Y:S01]  /*0400*/  @!P2 IMAD.IADD R5, R5, 0x1, -R6 ;  /* 0x000000010505a824 */ /* 0x000fe200078e0a06 */
[----:B------:R-:W-:Y:S02]  /*0410*/  @!P2 IADD3 R2, R2, 0x1, RZ ;  /* 0x000000010202a810 */ /* 0x000fe40007ffe0ff */
[----:B------:R-:W-:Y:S02]  /*0420*/  ISETP.GE.AND P2, PT, R9, RZ, PT ;  /* 0x000000ff0900720c */ /* 0x000fe40003f46270 */
[----:B------:R-:W-:Y:S02]  /*0430*/  ISETP.GE.U32.AND P0, PT, R5, R6, PT ;  /* 0x000000060500720c */ /* 0x000fe40003f06070 */
[----:B------:R-:W-:-:S03]  /*0440*/  SHF.R.U32.HI R5, RZ, 0x3, R132 ;  /* 0x00000003ff057819 */ /* 0x000fc60000011684 */
[----:B------:R-:W-:-:S05]  /*0450*/  @!P1 IMAD.IADD R3, R3, 0x1, -R6 ;  /* 0x0000000103039824 */ /* 0x000fca00078e0a06 */
[----:B------:R-:W-:-:S03]  /*0460*/  ISETP.GT.U32.AND P1, PT, R6, R3, PT ;  /* 0x000000030600720c */ /* 0x000fc60003f24070 */
[----:B------:R-:W-:Y:S02]  /*0470*/  @P0 IADD3 R2, R2, 0x1, RZ ;  /* 0x0000000102020810 */ /* 0x000fe40007ffe0ff */
[----:B------:R-:W-:Y:S02]  /*0480*/  ISETP.NE.AND P0, PT, R4, RZ, PT ;  /* 0x000000ff0400720c */ /* 0x000fe40003f05270 */
[----:B------:R-:W-:Y:S01]  /*0490*/  LOP3.LUT R4, RZ, R4, RZ, 0x33, !PT ;  /* 0x00000004ff047212 */ /* 0x000fe200078e33ff */
[----:B------:R-:W-:-:S05]  /*04a0*/  @!P3 IMAD.MOV R2, RZ, RZ, -R2 ;  /* 0x000000ffff02b224 */ /* 0x000fca00078e0a02 */
[----:B------:R-:W-:Y:S01]  /*04b0*/  SEL R125, R4, R2, !P0 ;  /* 0x00000002047d7207 */ /* 0x000fe20004000000 */
[----:B------:R-:W-:Y:S01]  /*04c0*/  @!P1 IMAD.IADD R3, R3, 0x1, -R6 ;  /* 0x0000000103039824 */ /* 0x000fe200078e0a06 */
[----:B------:R-:W-:-:S03]  /*04d0*/  SGXT.U32 R2, R5, 0x4 ;  /* 0x000000040502781a */ /* 0x000fc60000000000 */
[----:B------:R-:W-:Y:S02]  /*04e0*/  IMAD.SHL.U32 R125, R125, 0x80, RZ ;  /* 0x000000807d7d7824 */ /* 0x000fe400078e00ff */
[----:B------:R-:W-:-:S03]  /*04f0*/  @!P2 IMAD.MOV R3, RZ, RZ, -R3 ;  /* 0x000000ffff03a224 */ /* 0x000fc600078e0a03 */
[C---:B------:R-:W-:Y:S02]  /*0500*/  LOP3.LUT R6, R125.reuse, R2, RZ, 0xfc, !PT ;  /* 0x000000027d067212 */ /* 0x040fe400078efcff */
[C-C-:B------:R-:W-:Y:S02]  /*0510*/  LOP3.LUT R7, R125.reuse, 0x10, R2.reuse, 0xfe, !PT ;  /* 0x000000107d077812 */ /* 0x140fe400078efe02 */
[C-C-:B------:R-:W-:Y:S01]  /*0520*/  LOP3.LUT R8, R125.reuse, 0x20, R2.reuse, 0xfe, !PT ;  /* 0x000000207d087812 */ /* 0x140fe200078efe02 */
[----:B------:R-:W-:Y:S01]  /*0530*/  IMAD.HI R5, R6, 0x2aaaaaab, RZ ;  /* 0x2aaaaaab06057827 */ /* 0x000fe200078e02ff */
[----:B------:R-:W-:Y:S02]  /*0540*/  SEL R3, R4, R3, !P0 ;  /* 0x0000000304037207 */ /* 0x000fe40004000000 */
[----:B------:R-:W-:Y:S01]  /*0550*/  LOP3.LUT R10, R125, 0x40, R2, 0xfe, !PT ;  /* 0x000000407d0a7812 */ /* 0x000fe200078efe02 */
[----:B------:R-:W-:Y:S01]  /*0560*/  IMAD.HI R11, R7, 0x2aaaaaab, RZ ;  /* 0x2aaaaaab070b7827 */ /* 0x000fe200078e02ff */
[----:B------:R-:W-:-:S02]  /*0570*/  SHF.R.U32.HI R4, RZ, 0x1f, R5 ;  /* 0x0000001fff047819 */ /* 0x000fc40000011605 */
[--C-:B------:R-:W-:Y:S01]  /*0580*/  LOP3.LUT R9, R125, 0x30, R2.reuse, 0xfe, !PT ;  /* 0x000000307d097812 */ /* 0x100fe200078efe02 */
[----:B------:R-:W-:Y:S01]  /*0590*/  IMAD.HI R12, R8, 0x2aaaaaab, RZ ;  /* 0x2aaaaaab080c7827 */ /* 0x000fe200078e02ff */
[----:B------:R-:W-:Y:S02]  /*05a0*/  LEA.HI R23, R5, R4, RZ, 0x19 ;  /* 0x0000000405177211 */ /* 0x000fe400078fc8ff */
[----:B------:R-:W-:Y:S01]  /*05b0*/  LOP3.LUT R13, R125, 0x70, R2, 0xfe, !PT ;  /* 0x000000707d0d7812 */ /* 0x000fe200078efe02 */
[----:B------:R-:W-:Y:S01]  /*05c0*/  IMAD R126, R0, 0x8, R3 ;  /* 0x00000008007e7824 */ /* 0x000fe200078e0203 */
[----:B------:R-:W-:Y:S01]  /*05d0*/  SHF.R.U32.HI R0, RZ, 0x1f, R11 ;  /* 0x0000001fff007819 */ /* 0x000fe2000001160b */
[----:B------:R-:W-:Y:S01]  /*05e0*/  IMAD.HI R4, R10, 0x2aaaaaab, RZ ;  /* 0x2aaaaaab0a047827 */ /* 0x000fe200078e02ff */
[----:B------:R-:W-:Y:S02]  /*05f0*/  SHF.R.U32.HI R3, RZ, 0x1f, R12 ;  /* 0x0000001fff037819 */ /* 0x000fe4000001160c */
[----:B------:R-:W-:Y:S01]  /*0600*/  LEA.HI R20, R11, R0, RZ, 0x19 ;  /* 0x000000000b147211 */ /* 0x000fe200078fc8ff */
[----:B------:R-:W-:Y:S01]  /*0610*/  IMAD.HI R0, R9, 0x2aaaaaab, RZ ;  /* 0x2aaaaaab09007827 */ /* 0x000fe200078e02ff */
[----:B------:R-:W-:-:S02]  /*0620*/  LEA.HI R25, R12, R3, RZ, 0x19 ;  /* 0x000000030c197211 */ /* 0x000fc400078fc8ff */
[C-C-:B------:R-:W-:Y:S01]  /*0630*/  LOP3.LUT R12, R125.reuse, 0x60, R2.reuse, 0xfe, !PT ;  /* 0x000000607d0c7812 */ /* 0x140fe200078efe02 */
[----:B------:R-:W-:Y:S01]  /*0640*/  IMAD.SHL.U32 R126, R126, 0x40, RZ ;  /* 0x000000407e7e7824 */ /* 0x000fe200078e00ff */
[----:B------:R-:W-:Y:S01]  /*0650*/  LOP3.LUT R11, R125, 0x50, R2, 0xfe, !PT ;  /* 0x000000507d0b7812 */ /* 0x000fe200078efe02 */
[----:B------:R-:W-:Y:S01]  /*0660*/  IMAD R25, R25, -0x300, R8 ;  /* 0xfffffd0019197824 */ /* 0x000fe200078e0208 */
[----:B------:R-:W-:Y:S01]  /*0670*/  SHF.R.U32.HI R5, RZ, 0x1f, R4 ;  /* 0x0000001fff057819 */ /* 0x000fe20000011604 */
[----:B------:R-:W-:Y:S01]  /*0680*/  IMAD.HI R15, R12, 0x2aaaaaab, RZ ;  /* 0x2aaaaaab0c0f7827 */ /* 0x000fe200078e02ff */
[----:B------:R-:W-:Y:S02]  /*0690*/  SHF.R.U32.HI R3, RZ, 0x1f, R0 ;  /* 0x0000001fff037819 */ /* 0x000fe40000011600 */
[----:B------:R-:W-:Y:S01]  /*06a0*/  LEA.HI R27, R4, R5, RZ, 0x19 ;  /* 0x00000005041b7211 */ /* 0x000fe200078fc8ff */
[----:B------:R-:W-:Y:S01]  /*06b0*/  IMAD.HI R14, R11, 0x2aaaaaab, RZ ;  /* 0x2aaaaaab0b0e7827 */ /* 0x000fe200078e02ff */
[----:B------:R-:W-:-:S02]  /*06c0*/  LOP3.LUT R5, R157, 0x20, R132, 0x78, !PT ;  /* 0x000000209d057812 */ /* 0x000fc400078e7884 */
[----:B------:R-:W-:Y:S01]  /*06d0*/  LEA.HI R22, R0, R3, RZ, 0x19 ;  /* 0x0000000300167211 */ /* 0x000fe200078fc8ff */
[----:B------:R-:W-:Y:S01]  /*06e0*/  IMAD R27, R27, -0x300, R10 ;  /* 0xfffffd001b1b7824 */ /* 0x000fe200078e020a */
[----:B------:R-:W-:Y:S01]  /*06f0*/  SHF.R.U32.HI R0, RZ, 0x1f, R15 ;  /* 0x0000001fff007819 */ /* 0x000fe2000001160f */
[----:B------:R-:W-:Y:S01]  /*0700*/  IMAD R155, R2, 0x40, R5 ;  /* 0x00000040029b7824 */ /* 0x000fe200078e0205 */
[----:B------:R-:W-:Y:S01]  /*0710*/  SHF.R.U32.HI R3, RZ, 0x1f, R14 ;  /* 0x0000001fff037819 */ /* 0x000fe2000001160e */
[----:B------:R-:W-:Y:S01]  /*0720*/  IMAD R22, R22, -0x300, R9 ;  /* 0xfffffd0016167824 */ /* 0x000fe200078e0209 */
[C-C-:B------:R-:W-:Y:S01]  /*0730*/  LOP3.LUT R4, R126.reuse, 0x20, R2.reuse, 0xfe, !PT ;  /* 0x000000207e047812 */ /* 0x140fe200078efe02 */
[----:B------:R-:W-:Y:S01]  /*0740*/  IMAD R35, R27, 0xc00, RZ ;  /* 0x00000c001b237824 */ /* 0x000fe200078e02ff */
[----:B------:R-:W-:Y:S01]  /*0750*/  LOP3.LUT R5, R126, 0x30, R2, 0xfe, !PT ;  /* 0x000000307e057812 */ /* 0x000fe200078efe02 */
[----:B------:R-:W-:Y:S01]  /*0760*/  IMAD R23, R23, -0x300, R6 ;  /* 0xfffffd0017177824 */ /* 0x000fe200078e0206 */
[----:B------:R-:W-:Y:S01]  /*0770*/  LEA.HI R29, R15, R0, RZ, 0x19 ;  /* 0x000000000f1d7211 */ /* 0x000fe200078fc8ff */
[----:B------:R-:W-:Y:S01]  /*0780*/  IMAD.HI R15, R13, 0x2aaaaaab, RZ ;  /* 0x2aaaaaab0d0f7827 */ /* 0x000fe200078e02ff */
[----:B------:R-:W-:-:S02]  /*0790*/  LEA.HI R24, R14, R3, RZ, 0x19 ;  /* 0x000000030e187211 */ /* 0x000fc400078fc8ff */
[----:B------:R-:W-:Y:S01]  /*07a0*/  LOP3.LUT R3, R126, 0x10, R2, 0xfe, !PT ;  /* 0x000000107e037812 */ /* 0x000fe200078efe02 */
[----:B------:R-:W-:Y:S01]  /*07b0*/  IMAD.HI R16, R4, 0x3531dec1, RZ ;  /* 0x3531dec104107827 */ /* 0x000fe200078e02ff */
[----:B------:R-:W-:Y:S02]  /*07c0*/  SHF.R.U32.HI R26, RZ, 0x1f, R15 ;  /* 0x0000001fff1a7819 */ /* 0x000fe4000001160f */
[----:B------:R-:W-:Y:S01]  /*07d0*/  LOP3.LUT R0, R126, R2, RZ, 0xfc, !PT ;  /* 0x000000027e007212 */ /* 0x000fe200078efcff */
[----:B------:R-:W-:Y:S01]  /*07e0*/  IMAD.HI R18, R5, 0x3531dec1, RZ ;  /* 0x3531dec105127827 */ /* 0x000fe200078e02ff */
[----:B------:R-:W-:Y:S02]  /*07f0*/  SHF.R.U32.HI R19, RZ, 0x1f, R16 ;  /* 0x0000001fff137819 */ /* 0x000fe40000011610 */
[----:B------:R-:W-:Y:S01]  /*0800*/  LEA.HI R26, R15, R26, RZ, 0x19 ;  /* 0x0000001a0f1a7211 */ /* 0x000fe200078fc8ff */
[----:B------:R-:W-:Y:S01]  /*0810*/  IMAD.HI R14, R3, 0x3531dec1, RZ ;  /* 0x3531dec1030e7827 */ /* 0x000fe200078e02ff */
[----:B------:R-:W-:-:S02]  /*0820*/  SHF.R.U32.HI R21, RZ, 0x1f, R18 ;  /* 0x0000001fff157819 */ /* 0x000fc40000011612 */
[----:B------:R-:W-:Y:S01]  /*0830*/  LEA.HI R19, R16, R19, RZ, 0x1c ;  /* 0x0000001310137211 */ /* 0x000fe200078fe0ff */
[----:B------:R-:W-:Y:S01]  /*0840*/  IMAD R29, R29, -0x300, R12 ;  /* 0xfffffd001d1d7824 */ /* 0x000fe200078e020c */
[----:B------:R-:W-:Y:S01]  /*0850*/  SHF.R.U32.HI R17, RZ, 0x1f, R14 ;  /* 0x0000001fff117819 */ /* 0x000fe2000001160e */
[----:B------:R-:W-:Y:S01]  /*0860*/  IMAD.HI R2, R0, 0x3531dec1, RZ ;  /* 0x3531dec100027827 */ /* 0x000fe200078e02ff */
[----:B------:R-:W-:Y:S02]  /*0870*/  LEA.HI R18, R18, R21, RZ, 0x1c ;  /* 0x0000001512127211 */ /* 0x000fe400078fe0ff */
[----:B------:R-:W-:Y:S01]  /*0880*/  LOP3.LUT R8, R132, 0x7, RZ, 0xc0, !PT ;  /* 0x0000000784087812 */ /* 0x000fe200078ec0ff */
[----:B------:R-:W-:Y:S01]  /*0890*/  IMAD R26, R26, -0x300, R13 ;  /* 0xfffffd001a1a7824 */ /* 0x000fe200078e020d */
[----:B------:R-:W-:Y:S01]  /*08a0*/  LEA.HI R14, R14, R17, RZ, 0x1c ;  /* 0x000000110e0e7211 */ /* 0x000fe200078fe0ff */
[----:B------:R-:W-:Y:S01]  /*08b0*/  IMAD R47, R29, 0xc00, RZ ;  /* 0x00000c001d2f7824 */ /* 0x000fe200078e02ff */
[----:B------:R-:W-:Y:S01]  /*08c0*/  SHF.R.U32.HI R15, RZ, 0x1f, R2 ;  /* 0x0000001fff0f7819 */ /* 0x000fe20000011602 */
[----:B------:R-:W-:Y:S01]  /*08d0*/  IMAD R19, R19, -0x4d, R4 ;  /* 0xffffffb313137824 */ /* 0x000fe200078e0204 */
[--C-:B------:R-:W-:Y:S01]  /*08e0*/  LOP3.LUT R48, R35, 0x38, R156.reuse, 0xf8, !PT ;  /* 0x0000003823307812 */ /* 0x100fe200078ef89c */
[----:B------:R-:W-:Y:S01]  /*08f0*/  IMAD R18, R18, -0x4d, R5 ;  /* 0xffffffb312127824 */ /* 0x000fe200078e0205 */
[----:B------:R-:W-:Y:S01]  /*0900*/  LEA.HI R15, R2, R15, RZ, 0x1c ;  /* 0x0000000f020f7211 */ /* 0x000fe200078fe0ff */
[----:B------:R-:W-:Y:S01]  /*0910*/  IMAD R49, R26, 0xc00, RZ ;  /* 0x00000c001a317824 */ /* 0x000fe200078e02ff */
[----:B------:R-:W-:Y:S01]  /*0920*/  LOP3.LUT R54, R47, 0x38, R156, 0xf8, !PT ;  /* 0x000000382f367812 */ /* 0x000fe200078ef89c */
[----:B------:R-:W-:-:S03]  /*0930*/  IMAD.WIDE.U32 R8, R8, 0x10, RZ ;  /* 0x0000001008087825 */ /* 0x000fc600078e00ff */
[----:B------:R-:W-:Y:S01]  /*0940*/  LOP3.LUT R56, R49, 0x38, R156, 0xf8, !PT ;  /* 0x0000003831387812 */ /* 0x000fe200078ef89c */
[----:B------:R-:W-:Y:S01]  /*0950*/  IMAD.WIDE R4, R47, 0x2, RZ ;  /* 0x000000022f047825 */ /* 0x000fe200078e02ff */
[----:B------:R-:W-:-:S03]  /*0960*/  SHF.R.S32.HI R51, RZ, 0x1f, R49 ;  /* 0x0000001fff337819 */ /* 0x000fc60000011431 */
[----:B------:R-:W-:Y:S01]  /*0970*/  IMAD R24, R24, -0x300, R11 ;  /* 0xfffffd0018187824 */ /* 0x000fe200078e020b */
[----:B------:R-:W-:Y:S01]  /*0980*/  LOP3.LUT R38, R8, R4, RZ, 0xfc, !PT ;  /* 0x0000000408267212 */ /* 0x000fe200078efcff */
[----:B------:R-:W-:Y:S01]  /*0990*/  IMAD R14, R14, -0x4d, R3 ;  /* 0xffffffb30e0e7824 */ /* 0x000fe200078e0203 */
[----:B------:R-:W-:Y:S01]  /*09a0*/  LOP3.LUT R121, R9, R5, RZ, 0xfc, !PT ;  /* 0x0000000509797212 */ /* 0x000fe200078efcff */
[----:B------:R-:W-:-:S04]  /*09b0*/  IMAD.WIDE R2, R49, 0x2, RZ ;  /* 0x0000000231027825 */ /* 0x000fc800078e02ff */
[----:B------:R-:W-:Y:S01]  /*09c0*/  IMAD R45, R24, 0xc00, RZ ;  /* 0x00000c00182d7824 */ /* 0x000fe200078e02ff */
[C---:B------:R-:W-:Y:S01]  /*09d0*/  LOP3.LUT R37, R8.reuse, R2, RZ, 0xfc, !PT ;  /* 0x0000000208257212 */ /* 0x040fe200078efcff */
[----:B------:R-:W-:Y:S01]  /*09e0*/  IMAD.WIDE R4, R35, 0x2, RZ ;  /* 0x0000000223047825 */ /* 0x000fe200078e02ff */
[----:B------:R-:W-:Y:S02]  /*09f0*/  LOP3.LUT R123, R9, R3, RZ, 0xfc, !PT ;  /* 0x00000003097b7212 */ /* 0x000fe400078efcff */
[----:B------:R-:W-:Y:S01]  /*0a00*/  SHF.R.S32.HI R35, RZ, 0x1f, R35 ;  /* 0x0000001fff237819 */ /* 0x000fe20000011423 */
[----:B------:R-:W-:Y:S01]  /*0a10*/  IMAD R29, R25, 0xc00, RZ ;  /* 0x00000c00191d7824 */ /* 0x000fe200078e02ff */
[----:B------:R-:W-:Y:S01]  /*0a20*/  LOP3.LUT R40, R8, R4, RZ, 0xfc, !PT ;  /* 0x0000000408287212 */ /* 0x000fe200078efcff */
[----:B------:R-:W-:Y:S01]  /*0a30*/  IMAD.WIDE R2, R45, 0x2, RZ ;  /* 0x000000022d027825 */ /* 0x000fe200078e02ff */
[----:B------:R-:W-:Y:S02]  /*0a40*/  LOP3.LUT R117, R9, R5, RZ, 0xfc, !PT ;  /* 0x0000000509757212 */ /* 0x000fe400078efcff */
[C---:B------:R-:W-:Y:S01]  /*0a50*/  LOP3.LUT R32, R29.reuse, 0x38, R156, 0xf8, !PT ;  /* 0x000000381d207812 */ /* 0x040fe200078ef89c */
[----:B------:R-:W-:Y:S01]  /*0a60*/  IMAD R33, R22, 0xc00, RZ ;  /* 0x00000c0016217824 */ /* 0x000fe200078e02ff */
[----:B------:R-:W-:Y:S01]  /*0a70*/  LOP3.LUT R39, R8, R2, RZ, 0xfc, !PT ;  /* 0x0000000208277212 */ /* 0x000fe200078efcff */
[----:B------:R-:W-:Y:S01]  /*0a80*/  IMAD.WIDE R4, R29, 0x2, RZ ;  /* 0x000000021d047825 */ /* 0x000fe200078e02ff */
[----:B------:R-:W-:-:S02]  /*0a90*/  LOP3.LUT R119, R9, R3, RZ, 0xfc, !PT ;  /* 0x0000000309777212 */ /* 0x000fc400078efcff */
[----:B------:R-:W-:Y:S01]  /*0aa0*/  SHF.R.S32.HI R31, RZ, 0x1f, R29 ;  /* 0x0000001fff1f7819 */ /* 0x000fe2000001141d */
[----:B------:R-:W-:Y:S01]  /*0ab0*/  IMAD R20, R20, -0x300, R7 ;  /* 0xfffffd0014147824 */ /* 0x000fe200078e0207 */
[----:B------:R-:W-:Y:S01]  /*0ac0*/  LOP3.LUT R42, R8, R4, RZ, 0xfc, !PT ;  /* 0x00000004082a7212 */ /* 0x000fe200078efcff */
[----:B------:R-:W-:Y:S01]  /*0ad0*/  IMAD R25, R23, 0xc00, RZ ;  /* 0x00000c0017197824 */ /* 0x000fe200078e02ff */
[----:B------:R-:W-:Y:S01]  /*0ae0*/  LOP3.LUT R113, R9, R5, RZ, 0xfc, !PT ;  /* 0x0000000509717212 */ /* 0x000fe200078efcff */
[----:B------:R-:W-:Y:S01]  /*0af0*/  IMAD R15, R15, -0x4d, R0 ;  /* 0xffffffb30f0f7824 */ /* 0x000fe200078e0200 */
[----:B------:R-:W-:Y:S01]  /*0b00*/  LOP3.LUT R52, R45, 0x38, R156, 0xf8, !PT ;  /* 0x000000382d347812 */ /* 0x000fe200078ef89c */
[----:B------:R-:W-:Y:S01]  /*0b10*/  IMAD.WIDE R2, R33, 0x2, RZ ;  /* 0x0000000221027825 */ /* 0x000fe200078e02ff */
[----:B------:R-:W-:Y:S02]  /*0b20*/  SHF.R.S32.HI R45, RZ, 0x1f, R45 ;  /* 0x0000001fff2d7819 */ /* 0x000fe4000001142d */
[----:B------:R-:W-:Y:S01]  /*0b30*/  IADD3 R39, P3, R39, c[0x0][0x168], RZ ;  /* 0x00005a0027277a10 */ /* 0x000fe20007f7e0ff */
[----:B------:R-:W-:Y:S01]  /*0b40*/  IMAD R27, R20, 0xc00, RZ ;  /* 0x00000c00141b7824 */ /* 0x000fe200078e02ff */
[----:B------:R-:W-:Y:S01]  /*0b50*/  LOP3.LUT R41, R8, R2, RZ, 0xfc, !PT ;  /* 0x0000000208297212 */ /* 0x000fe200078efcff */
[----:B------:R-:W-:Y:S01]  /*0b60*/  IMAD.WIDE R4, R25, 0x2, RZ ;  /* 0x0000000219047825 */ /* 0x000fe200078e02ff */
[----:B------:R-:W-:-:S02]  /*0b70*/  LOP3.LUT R115, R9, R3, RZ, 0xfc, !PT ;  /* 0x0000000309737212 */ /* 0x000fc400078efcff */
[----:B------:R-:W-:Y:S01]  /*0b80*/  IADD3 R41, P5, R41, c[0x0][0x168], RZ ;  /* 0x00005a0029297a10 */ /* 0x000fe20007fbe0ff */
[----:B------:R-:W-:Y:S01]  /*0b90*/  IMAD R23, R18, 0xc00, RZ ;  /* 0x00000c0012177824 */ /* 0x000fe200078e02ff */
[----:B------:R-:W-:Y:S01]  /*0ba0*/  LOP3.LUT R44, R8, R4, RZ, 0xfc, !PT ;  /* 0x00000004082c7212 */ /* 0x000fe200078efcff */
[----:B------:R-:W-:Y:S01]  /*0bb0*/  IMAD R21, R19, 0xc00, RZ ;  /* 0x00000c0013157824 */ /* 0x000fe200078e02ff */
[----:B------:R-:W-:Y:S01]  /*0bc0*/  LOP3.LUT R105, R9, R5, RZ, 0xfc, !PT ;  /* 0x0000000509697212 */ /* 0x000fe200078efcff */
[----:B------:R-:W-:Y:S02]  /*0bd0*/  IMAD R17, R15, 0xc00, RZ ;  /* 0x00000c000f117824 */ /* 0x000fe400078e02ff */
[----:B------:R-:W-:Y:S01]  /*0be0*/  IMAD R19, R14, 0xc00, RZ ;  /* 0x00000c000e137824 */ /* 0x000fe200078e02ff */
[--C-:B------:R-:W-:Y:S01]  /*0bf0*/  LOP3.LUT R24, R21, 0x38, R156.reuse, 0xf8, !PT ;  /* 0x0000003815187812 */ /* 0x100fe200078ef89c */
[----:B------:R-:W-:Y:S01]  /*0c00*/  IMAD.WIDE R2, R27, 0x2, RZ ;  /* 0x000000021b027825 */ /* 0x000fe200078e02ff */
[----:B------:R-:W-:-:S02]  /*0c10*/  LOP3.LUT R20, R17, 0x38, R156, 0xf8, !PT ;  /* 0x0000003811147812 */ /* 0x000fc400078ef89c */
[----:B------:R-:W-:Y:S01]  /*0c20*/  LOP3.LUT R22, R19, 0x38, R156, 0xf8, !PT ;  /* 0x0000003813167812 */ /* 0x000fe200078ef89c */
[----:B------:R-:W-:Y:S01]  /*0c30*/  IMAD.WIDE R6, R23, 0x2, RZ ;  /* 0x0000000217067825 */ /* 0x000fe200078e02ff */
[----:B------:R-:W-:Y:S02]  /*0c40*/  LOP3.LUT R107, R9, R3, RZ, 0xfc, !PT ;  /* 0x00000003096b7212 */ /* 0x000fe400078efcff */
[C---:B------:R-:W-:Y:S01]  /*0c50*/  LOP3.LUT R43, R8.reuse, R2, RZ, 0xfc, !PT ;  /* 0x00000002082b7212 */ /* 0x040fe200078efcff */
[----:B------:R-:W-:Y:S01]  /*0c60*/  IMAD.WIDE R4, R21, 0x2, RZ ;  /* 0x0000000215047825 */ /* 0x000fe200078e02ff */
[----:B------:R-:W-:Y:S02]  /*0c70*/  LOP3.LUT R3, R8, R6, RZ, 0xfc, !PT ;  /* 0x0000000608037212 */ /* 0x000fe400078efcff */
[----:B------:R-:W-:Y:S01]  /*0c80*/  LOP3.LUT R7, R9, R7, RZ, 0xfc, !PT ;  /* 0x0000000709077212 */ /* 0x000fe200078efcff */
[----:B------:R-:W-:Y:S01]  /*0c90*/  IMAD.WIDE R10, R19, 0x2, RZ ;  /* 0x00000002130a7825 */ /* 0x000fe200078e02ff */
[----:B------:R-:W-:-:S02]  /*0ca0*/  LOP3.LUT R5, R9, R5, RZ, 0xfc, !PT ;  /* 0x0000000509057212 */ /* 0x000fc400078efcff */
[C---:B------:R-:W-:Y:S01]  /*0cb0*/  LOP3.LUT R4, R8.reuse, R4, RZ, 0xfc, !PT ;  /* 0x0000000408047212 */ /* 0x040fe200078efcff */
[----:B------:R-:W-:Y:S01]  /*0cc0*/  IMAD.WIDE R12, R17, 0x2, RZ ;  /* 0x00000002110c7825 */ /* 0x000fe200078e02ff */
[----:B------:R-:W-:Y:S02]  /*0cd0*/  LOP3.LUT R6, R9, R11, RZ, 0xfc, !PT ;  /* 0x0000000b09067212 */ /* 0x000fe400078efcff */
[C---:B------:R-:W-:Y:S01]  /*0ce0*/  LOP3.LUT R36, R8.reuse, R10, RZ, 0xfc, !PT ;  /* 0x0000000a08247212 */ /* 0x040fe200078efcff */
[----:B------:R-:W-:Y:S01]  /*0cf0*/  IMAD.SHL.U32 R155, R155, 0x2, RZ ;  /* 0x000000029b9b7824 */ /* 0x000fe200078e00ff */
[----:B------:R-:W-:Y:S01]  /*0d00*/  LOP3.LUT R2, R8, R12, RZ, 0xfc, !PT ;  /* 0x0000000c08027212 */ /* 0x000fe200078efcff */
[----:B------:R-:W-:Y:S01]  /*0d10*/  IMAD.WIDE R14, R20, R127, c[0x0][0x160] ;  /* 0x00005800140e7625 */ /* 0x000fe200078e027f */
[----:B------:R-:W-:Y:S02]  /*0d20*/  LOP3.LUT R0, R9, R13, RZ, 0xfc, !PT ;  /* 0x0000000d09007212 */ /* 0x000fe400078efcff */
[----:B------:R-:W-:Y:S01]  /*0d30*/  SHF.R.S32.HI R9, RZ, 0x1f, R17 ;  /* 0x0000001fff097819 */ /* 0x000fe20000011411 */
[-C--:B------:R-:W-:Y:S01]  /*0d40*/  IMAD.WIDE R16, R22, R127.reuse, c[0x0][0x160] ;  /* 0x0000580016107625 */ /* 0x080fe200078e027f */
[----:B------:R-:W-:Y:S01]  /*0d50*/  LEA R12, P0, R20, c[0x0][0x160], 0x1 ;  /* 0x00005800140c7a11 */ /* 0x000fe200078008ff */
[----:B------:R1:W-:Y:S01]  /*0d60*/  LDGSTS.E.BYPASS.128 [R155+0x8000], [R14.64] ;  /* 0x080000000e9b7fae */ /* 0x0003e2000b901c48 */
[----:B------:R-:W-:Y:S01]  /*0d70*/  SHF.R.S32.HI R11, RZ, 0x1f, R19 ;  /* 0x0000001fff0b7819 */ /* 0x000fe20000011413 */
[----:B------:R-:W-:Y:S01]  /*0d80*/  IMAD.WIDE R18, R24, R127, c[0x0][0x160] ;  /* 0x0000580018127625 */ /* 0x000fe200078e027f */
[----:B------:R-:W-:Y:S01]  /*0d90*/  LEA.HI.X R13, R20, c[0x0][0x164], R9, 0x1, P0 ;  /* 0x00005900140d7a11 */ /* 0x000fe200000f0c09 */
[----:B------:R2:W-:Y:S01]  /*0da0*/  LDGSTS.E.BYPASS.128 [R155+0x8800], [R16.64] ;  /* 0x08800000109b7fae */ /* 0x0005e2000b901c48 */
[----:B------:R-:W-:-:S02]  /*0db0*/  LOP3.LUT R20, R25, 0x38, R156, 0xf8, !PT ;  /* 0x0000003819147812 */ /* 0x000fc400078ef89c */
[----:B------:R-:W-:Y:S01]  /*0dc0*/  SHF.R.S32.HI R21, RZ, 0x1f, R21 ;  /* 0x0000001fff157819 */ /* 0x000fe20000011415 */
[----:B------:R3:W-:Y:S01]  /*0dd0*/  LDGSTS.E.BYPASS.128 [R155+0x9000], [R18.64] ;  /* 0x09000000129b7fae */ /* 0x0007e2000b901c48 */
[----:B------:R-:W-:Y:S02]  /*0de0*/  LEA R10, P1, R22, c[0x0][0x160], 0x1 ;  /* 0x00005800160a7a11 */ /* 0x000fe400078208ff */
[----:B------:R-:W-:Y:S02]  /*0df0*/  LEA R8, P2, R24, c[0x0][0x160], 0x1 ;  /* 0x0000580018087a11 */ /* 0x000fe400078408ff */
[----:B------:R-:W-:Y:S02]  /*0e00*/  SHF.R.S32.HI R25, RZ, 0x1f, R25 ;  /* 0x0000001fff197819 */ /* 0x000fe40000011419 */
[C---:B------:R-:W-:Y:S01]  /*0e10*/  LEA R26, P0, R20.reuse, c[0x0][0x168], 0x1 ;  /* 0x00005a00141a7a11 */ /* 0x040fe200078008ff */
[----:B--2---:R-:W-:Y:S01]  /*0e20*/  IMAD.WIDE R16, R20, R127, c[0x0][0x168] ;  /* 0x00005a0014107625 */ /* 0x004fe200078e027f */
[----:B-1----:R-:W-:-:S02]  /*0e30*/  LOP3.LUT R14, R23, 0x38, R156, 0xf8, !PT ;  /* 0x00000038170e7812 */ /* 0x002fc400078ef89c */
[----:B------:R-:W-:Y:S02]  /*0e40*/  LEA.HI.X R11, R22, c[0x0][0x164], R11, 0x1, P1 ;  /* 0x00005900160b7a11 */ /* 0x000fe400008f0c0b */
[----:B------:R-:W-:Y:S02]  /*0e50*/  LEA.HI.X R9, R24, c[0x0][0x164], R21, 0x1, P2 ;  /* 0x0000590018097a11 */ /* 0x000fe400010f0c15 */
[----:B------:R-:W-:Y:S02]  /*0e60*/  LOP3.LUT R22, R27, 0x38, R156, 0xf8, !PT ;  /* 0x000000381b167812 */ /* 0x000fe400078ef89c */
[----:B------:R-:W-:Y:S02]  /*0e70*/  SHF.R.S32.HI R21, RZ, 0x1f, R27 ;  /* 0x0000001fff157819 */ /* 0x000fe4000001141b */
[----:B------:R-:W-:Y:S01]  /*0e80*/  LEA.HI.X R27, R20, c[0x0][0x16c], R25, 0x1, P0 ;  /* 0x00005b00141b7a11 */ /* 0x000fe200000f0c19 */
[----:B---3--:R-:W-:Y:S01]  /*0e90*/  IMAD.WIDE R18, R22, R127, c[0x0][0x168] ;  /* 0x00005a0016127625 */ /* 0x008fe200078e027f */
[----:B------:R-:W-:-:S02]  /*0ea0*/  SHF.R.S32.HI R23, RZ, 0x1f, R23 ;  /* 0x0000001fff177819 */ /* 0x000fc40000011417 */
[----:B------:R-:W-:Y:S02]  /*0eb0*/  LEA R24, P0, R14, c[0x0][0x160], 0x1 ;  /* 0x000058000e187a11 */ /* 0x000fe400078008ff */
[----:B------:R-:W-:Y:S02]  /*0ec0*/  LEA R28, P1, R22, c[0x0][0x168], 0x1 ;  /* 0x00005a00161c7a11 */ /* 0x000fe400078208ff */
[C---:B------:R-:W-:Y:S01]  /*0ed0*/  LEA.HI.X R25, R14.reuse, c[0x0][0x164], R23, 0x1, P0 ;  /* 0x000059000e197a11 */ /* 0x040fe200000f0c17 */
[-C--:B------:R-:W-:Y:S01]  /*0ee0*/  IMAD.WIDE R14, R14, R127.reuse, c[0x0][0x160] ;  /* 0x000058000e0e7625 */ /* 0x080fe200078e027f */
[----:B------:R-:W-:Y:S02]  /*0ef0*/  LEA.HI.X R29, R22, c[0x0][0x16c], R21, 0x1, P1 ;  /* 0x00005b00161d7a11 */ /* 0x000fe400008f0c15 */
[C---:B------:R-:W-:Y:S01]  /*0f00*/  LEA R30, P2, R32.reuse, c[0x0][0x168], 0x1 ;  /* 0x00005a00201e7a11 */ /* 0x040fe200078408ff */
[----:B------:R-:W-:Y:S01]  /*0f10*/  IMAD.WIDE R20, R32, R127, c[0x0][0x168] ;  /* 0x00005a0020147625 */ /* 0x000fe200078e027f */
[----:B------:R-:W-:Y:S01]  /*0f20*/  LEA R34, P1, R48, c[0x0][0x168], 0x1 ;  /* 0x00005a0030227a11 */ /* 0x000fe200078208ff */
[----:B------:R1:W-:Y:S01]  /*0f30*/  LDGSTS.E.BYPASS.128 [R155+0x9800], [R14.64] ;  /* 0x098000000e9b7fae */ /* 0x0003e2000b901c48 */
[----:B------:R-:W-:-:S02]  /*0f40*/  LOP3.LUT R22, R33, 0x38, R156, 0xf8, !PT ;  /* 0x0000003821167812 */ /* 0x000fc400078ef89c */
[----:B------:R-:W-:Y:S01]  /*0f50*/  LEA.HI.X R31, R32, c[0x0][0x16c], R31, 0x1, P2 ;  /* 0x00005b00201f7a11 */ /* 0x000fe200010f0c1f */
[----:B------:R-:W0:Y:S01]  /*0f60*/  LDGDEPBAR ;  /* 0x00000000000079af */ /* 0x000e220000000000 */
[----:B------:R-:W-:Y:S02]  /*0f70*/  LEA.HI.X R35, R48, c[0x0][0x16c], R35, 0x1, P1 ;  /* 0x00005b0030237a11 */ /* 0x000fe400008f0c23 */
[----:B------:R-:W-:Y:S01]  /*0f80*/  SHF.R.S32.HI R33, RZ, 0x1f, R33 ;  /* 0x0000001fff217819 */ /* 0x000fe20000011421 */
[----:B------:R2:W-:Y:S01]  /*0f90*/  LDGSTS.E.BYPASS.128 [R155], [R16.64] ;  /* 0x00000000109b7fae */ /* 0x0005e2000b901c48 */
[----:B------:R-:W-:Y:S02]  /*0fa0*/  SHF.R.S32.HI R23, RZ, 0x1f, R47 ;  /* 0x0000001fff177819 */ /* 0x000fe4000001142f */
[C---:B------:R-:W-:Y:S01]  /*0fb0*/  LEA R32, P0, R22.reuse, c[0x0][0x168], 0x1 ;  /* 0x00005a0016207a11 */ /* 0x040fe200078008ff */
[----:B-1----:R-:W-:Y:S01]  /*0fc0*/  IMAD.WIDE R14, R22, R127, c[0x0][0x168] ;  /* 0x00005a00160e7625 */ /* 0x002fe200078e027f */
[----:B------:R1:W-:Y:S01]  /*0fd0*/  LDGSTS.E.BYPASS.128 [R155+0x800], [R18.64] ;  /* 0x00800000129b7fae */ /* 0x0003e2000b901c48 */
[----:B------:R-:W-:-:S02]  /*0fe0*/  LEA R50, P2, R56, c[0x0][0x168], 0x1 ;  /* 0x00005a0038327a11 */ /* 0x000fc400078408ff */
[----:B------:R-:W-:Y:S01]  /*0ff0*/  LEA.HI.X R33, R22, c[0x0][0x16c], R33, 0x1, P0 ;  /* 0x00005b0016217a11 */ /* 0x000fe200000f0c21 */
[----:B------:R3:W-:Y:S01]  /*1000*/  LDGSTS.E.BYPASS.128 [R155+0x1000], [R20.64] ;  /* 0x01000000149b7fae */ /* 0x0007e2000b901c48 */
[----:B------:R-:W-:Y:S01]  /*1010*/  LEA R46, P0, R52, c[0x0][0x168], 0x1 ;  /* 0x00005a00342e7a11 */ /* 0x000fe200078008ff */
[-C--:B--2---:R-:W-:Y:S01]  /*1020*/  IMAD.WIDE R16, R48, R127.reuse, c[0x0][0x168] ;  /* 0x00005a0030107625 */ /* 0x084fe200078e027f */
[----:B------:R-:W-:Y:S01]  /*1030*/  LEA R48, P1, R54, c[0x0][0x168], 0x1 ;  /* 0x00005a0036307a11 */ /* 0x000fe200078208ff */
[----:B------:R2:W-:Y:S01]  /*1040*/  LDGSTS.E.BYPASS.128 [R155+0x1800], [R14.64] ;  /* 0x018000000e9b7fae */ /* 0x0005e2000b901c48 */
[----:B------:R-:W-:Y:S01]  /*1050*/  LEA.HI.X R51, R56, c[0x0][0x16c], R51, 0x1, P2 ;  /* 0x00005b0038337a11 */ /* 0x000fe200010f0c33 */
[-C--:B-1----:R-:W-:Y:S01]  /*1060*/  IMAD.WIDE R18, R52, R127.reuse, c[0x0][0x168] ;  /* 0x00005a0034127625 */ /* 0x082fe200078e027f */
[C---:B------:R-:W-:Y:S01]  /*1070*/  LEA.HI.X R49, R54.reuse, c[0x0][0x16c], R23, 0x1, P1 ;  /* 0x00005b0036317a11 */ /* 0x040fe200008f0c17 */
[----:B------:R1:W-:Y:S01]  /*1080*/  LDGSTS.E.BYPASS.128 [R155+0x2000], [R16.64] ;  /* 0x02000000109b7fae */ /* 0x0003e2000b901c48 */
[----:B------:R-:W-:Y:S01]  /*1090*/  IADD3 R37, P1, R37, c[0x0][0x168], RZ ;  /* 0x00005a0025257a10 */ /* 0x000fe20007f3e0ff */
[-C--:B---3--:R-:W-:Y:S01]  /*10a0*/  IMAD.WIDE R20, R54, R127.reuse, c[0x0][0x168] ;  /* 0x00005a0036147625 */ /* 0x088fe200078e027f */
[----:B------:R-:W-:Y:S01]  /*10b0*/  LEA.HI.X R47, R52, c[0x0][0x16c], R45, 0x1, P0 ;  /* 0x00005b00342f7a11 */ /* 0x000fe200000f0c2d */
[----:B------:R3:W-:Y:S01]  /*10c0*/  LDGSTS.E.BYPASS.128 [R155+0x2800], [R18.64] ;  /* 0x02800000129b7fae */ /* 0x0007e2000b901c48 */
[----:B------:R-:W-:Y:S01]  /*10d0*/  IADD3 R38, P2, R38, c[0x0][0x168], RZ ;  /* 0x00005a0026267a10 */ /* 0x000fe20007f5e0ff */
[----:B------:R-:W-:Y:S01]  /*10e0*/  IMAD.WIDE R22, R56, R127, c[0x0][0x168] ;  /* 0x00005a0038167625 */ /* 0x000fe200078e027f */
[----:B------:R-:W-:Y:S01]  /*10f0*/  IADD3 R124, P6, R37, 0x100, RZ ;  /* 0x00000100257c7810 */ /* 0x000fe20007fde0ff */
[----:B------:R4:W-:Y:S01]  /*1100*/  LDGSTS.E.BYPASS.128 [R155+0x3000], [R20.64] ;  /* 0x03000000149b7fae */ /* 0x0009e2000b901c48 */
[----:B------:R-:W-:Y:S01]  /*1110*/  IADD3 R122, P4, R38, 0x100, RZ ;  /* 0x00000100267a7810 */ /* 0x000fe20007f9e0ff */
[----:B------:R-:W-:Y:S01]  /*1120*/  CS2R R56, SRZ ;  /* 0x0000000000387805 */ /* 0x000fe2000001ff00 */
[----:B------:R-:W-:Y:S01]  /*1130*/  IADD3.X R123, RZ, c[0x0][0x16c], R123, P6, P1 ;  /* 0x00005b00ff7b7a10 */ /* 0x000fe200037e247b */
[----:B------:R1:W-:Y:S01]  /*1140*/  LDGSTS.E.BYPASS.128 [R155+0x3800], [R22.64] ;  /* 0x03800000169b7fae */ /* 0x0003e2000b901c48 */
[----:B------:R-:W-:Y:S01]  /*1150*/  IADD3 R40, P0, R40, c[0x0][0x168], RZ ;  /* 0x00005a0028287a10 */ /* 0x000fe20007f1e0ff */
[----:B------:R-:W-:Y:S01]  /*1160*/  CS2R R52, SRZ ;  /* 0x0000000000347805 */ /* 0x000fe2000001ff00 */
[----:B------:R-:W-:Y:S01]  /*1170*/  IADD3 R120, P6, R39, 0x100, RZ ;  /* 0x0000010027787810 */ /* 0x000fe20007fde0ff */
[----:B------:R-:W0:Y:S01]  /*1180*/  LDGDEPBAR ;  /* 0x00000000000079af */ /* 0x000e220000000000 */
[----:B------:R-:W-:Y:S01]  /*1190*/  LOP3.LUT R45, R132, 0x20, RZ, 0xc0, !PT ;  /* 0x00000020842d7812 */ /* 0x000fe200078ec0ff */
[----:B------:R-:W-:Y:S01]  /*11a0*/  CS2R R54, SRZ ;  /* 0x0000000000367805 */ /* 0x000fe2000001ff00 */
[----:B------:R-:W-:Y:S01]  /*11b0*/  IADD3.X R121, RZ, c[0x0][0x16c], R121, P4, P2 ;  /* 0x00005b00ff797a10 */ /* 0x000fe200027e4479 */
[----:B------:R-:W-:Y:S01]  /*11c0*/  BAR.SYNC.DEFER_BLOCKING 0x0 ;  /* 0x0000000000007b1d */ /* 0x000fe20000010000 */
[----:B------:R-:W-:Y:S01]  /*11d0*/  IADD3 R118, P4, R40, 0x100, RZ ;  /* 0x0000010028767810 */ /* 0x000fe20007f9e0ff */
[----:B--2---:R-:W-:Y:S01]  /*11e0*/  CS2R R14, SRZ ;  /* 0x00000000000e7805 */ /* 0x004fe2000001ff00 */
[----:B------:R-:W-:Y:S01]  /*11f0*/  IADD3.X R119, RZ, c[0x0][0x16c], R119, P6, P3 ;  /* 0x00005b00ff777a10 */ /* 0x000fe200037e6477 */
[----:B-1----:R-:W-:Y:S01]  /*1200*/  CS2R R16, SRZ ;  /* 0x0000000000107805 */ /* 0x002fe2000001ff00 */
[----:B------:R-:W-:Y:S01]  /*1210*/  IADD3 R42, P1, R42, c[0x0][0x168], RZ ;  /* 0x00005a002a2a7a10 */ /* 0x000fe20007f3e0ff */
[----:B---3--:R-:W-:Y:S01]  /*1220*/  CS2R R18, SRZ ;  /* 0x0000000000127805 */ /* 0x008fe2000001ff00 */
[----:B------:R-:W-:Y:S01]  /*1230*/  IADD3 R43, P2, R43, c[0x0][0x168], RZ ;  /* 0x00005a002b2b7a10 */ /* 0x000fe20007f5e0ff */
[----:B----4-:R-:W-:Y:S01]  /*1240*/  CS2R R20, SRZ ;  /* 0x0000000000147805 */ /* 0x010fe2000001ff00 */
[----:B------:R-:W-:Y:S01]  /*1250*/  IADD3 R116, P6, R41, 0x100, RZ ;  /* 0x0000010029747810 */ /* 0x000fe20007fde0ff */
[----:B------:R-:W-:Y:S01]  /*1260*/  CS2R R22, SRZ ;  /* 0x0000000000167805 */ /* 0x000fe2000001ff00 */
[----:B------:R-:W-:-:S02]  /*1270*/  IADD3.X R117, RZ, c[0x0][0x16c], R117, P4, P0 ;  /* 0x00005b00ff757a10 */ /* 0x000fc400027e0475 */
[----:B------:R-:W-:Y:S02]  /*1280*/  IADD3 R114, P4, R42, 0x100, RZ ;  /* 0x000001002a727810 */ /* 0x000fe40007f9e0ff */
[----:B------:R-:W-:Y:S02]  /*1290*/  IADD3 R112, P0, R43, 0x100, RZ ;  /* 0x000001002b707810 */ /* 0x000fe40007f1e0ff */
[----:B------:R-:W-:Y:S02]  /*12a0*/  IADD3.X R115, RZ, c[0x0][0x16c], R115, P6, P5 ;  /* 0x00005b00ff737a10 */ /* 0x000fe400037ea473 */
[----:B------:R-:W-:Y:S02]  /*12b0*/  IADD3 R44, P3, R44, c[0x0][0x168], RZ ;  /* 0x00005a002c2c7a10 */ /* 0x000fe40007f7e0ff */
[----:B------:R-:W-:Y:S02]  /*12c0*/  IADD3 R104, P6, R3, c[0x0][0x160], RZ ;  /* 0x0000580003687a10 */ /* 0x000fe40007fde0ff */
[----:B------:R-:W-:Y:S01]  /*12d0*/  IADD3.X R113, RZ, c[0x0][0x16c], R113, P4, P1 ;  /* 0x00005b00ff717a10 */ /* 0x000fe200027e2471 */
[----:B------:R-:W-:Y:S01]  /*12e0*/  @!PT LDS RZ, [RZ] ;  /* 0x00000000fffff984 */ /* 0x000fe20000000800 */
[----:B------:R-:W-:Y:S01]  /*12f0*/  @!PT LDS RZ, [RZ] ;  /* 0x00000000fffff984 */ /* 0x000fe20000000800 */
[----:B------:R-:W-:Y:S01]  /*1300*/  @!PT LDS RZ, [RZ] ;  /* 0x00000000fffff984 */ /* 0x000fe20000000800 */
[----:B------:R1:W-:Y:S01]  /*1310*/  LDGSTS.E.BYPASS.128 [R155+0xa000], [R12.64+0x80] ;  /* 0x0a0000800c9b7fae */ /* 0x0003e2000b901c48 */
[----:B------:R-:W-:-:S02]  /*1320*/  IADD3.X R107, RZ, c[0x0][0x16c], R107, P0, P2 ;  /* 0x00005b00ff6b7a10 */ /* 0x000fc400007e446b */
[----:B------:R-:W-:Y:S01]  /*1330*/  IADD3 R106, P5, R44, 0x100, RZ ;  /* 0x000001002c6a7810 */ /* 0x000fe20007fbe0ff */
[----:B------:R2:W-:Y:S01]  /*1340*/  LDGSTS.E.BYPASS.128 [R155+0xa800], [R10.64+0x80] ;  /* 0x0a8000800a9b7fae */ /* 0x0005e2000b901c48 */
[----:B------:R-:W-:Y:S02]  /*1350*/  IADD3 R37, P1, R4, c[0x0][0x160], RZ ;  /* 0x0000580004257a10 */ /* 0x000fe40007f3e0ff */
[----:B------:R-:W-:Y:S01]  /*1360*/  IADD3 R104, P2, R104, 0x100, RZ ;  /* 0x0000010068687810 */ /* 0x000fe20007f5e0ff */
[----:B------:R3:W-:Y:S01]  /*1370*/  LDGSTS.E.BYPASS.128 [R155+0xb000], [R8.64+0x80] ;  /* 0x0b000080089b7fae */ /* 0x0007e2000b901c48 */
[----:B------:R-:W-:Y:S02]  /*1380*/  IADD3 R3, P4, R36, c[0x0][0x160], RZ ;  /* 0x0000580024037a10 */ /* 0x000fe40007f9e0ff */
[----:B------:R-:W-:Y:S01]  /*1390*/  IADD3 R4, P0, R2, c[0x0][0x160], RZ ;  /* 0x0000580002047a10 */ /* 0x000fe20007f1e0ff */
[----:B------:R4:W-:Y:S01]  /*13a0*/  LDGSTS.E.BYPASS.128 [R155+0xb800], [R24.64+0x80] ;  /* 0x0b800080189b7fae */ /* 0x0009e2000b901c48 */
[----:B------:R-:W-:Y:S01]  /*13b0*/  IADD3.X R105, RZ, c[0x0][0x16c], R105, P5, P3 ;  /* 0x00005b00ff697a10 */ /* 0x000fe20002fe6469 */
[----:B-1----:R-:W-:Y:S01]  /*13c0*/  CS2R R12, SRZ ;  /* 0x00000000000c7805 */ /* 0x002fe2000001ff00 */
[----:B------:R-:W-:Y:S01]  /*13d0*/  IADD3.X R7, RZ, c[0x0][0x164], R7, P2, P6 ;  /* 0x00005900ff077a10 */ /* 0x000fe200017ec407 */
[----:B------:R-:W0:Y:S01]  /*13e0*/  LDGDEPBAR ;  /* 0x00000000000079af */ /* 0x000e220000000000 */
[----:B------:R-:W-:Y:S01]  /*13f0*/  IADD3 R2, P5, R37, 0x100, RZ ;  /* 0x0000010025027810 */ /* 0x000fe20007fbe0ff */
[----:B--2---:R-:W-:Y:S01]  /*1400*/  CS2R R10, SRZ ;  /* 0x00000000000a7805 */ /* 0x004fe2000001ff00 */
[----:B------:R-:W-:Y:S01]  /*1410*/  IADD3 R3, P3, R3, 0x100, RZ ;  /* 0x0000010003037810 */ /* 0x000fe20007f7e0ff */
[----:B------:R1:W-:Y:S01]  /*1420*/  LDGSTS.E.BYPASS.128 [R155+0x4000], [R26.64+0x80] ;  /* 0x040000801a9b7fae */ /* 0x0003e2000b901c48 */
[----:B------:R-:W-:Y:S01]  /*1430*/  IADD3 R4, P2, R4, 0x100, RZ ;  /* 0x0000010004047810 */ /* 0x000fe20007f5e0ff */
[----:B---3--:R-:W-:Y:S01]  /*1440*/  CS2R R8, SRZ ;  /* 0x0000000000087805 */ /* 0x008fe2000001ff00 */
[----:B------:R-:W-:Y:S01]  /*1450*/  IADD3.X R5, RZ, c[0x0][0x164], R5, P5, P1 ;  /* 0x00005900ff057a10 */ /* 0x000fe20002fe2405 */
[----:B------:R2:W-:Y:S01]  /*1460*/  LDGSTS.E.BYPASS.128 [R155+0x4800], [R28.64+0x80] ;  /* 0x048000801c9b7fae */ /* 0x0005e2000b901c48 */
[----:B----4-:R-:W-:Y:S01]  /*1470*/  CS2R R24, SRZ ;  /* 0x0000000000187805 */ /* 0x010fe2000001ff00 */
[----:B------:R-:W-:-:S02]  /*1480*/  IADD3.X R6, RZ, c[0x0][0x164], R6, P3, P4 ;  /* 0x00005900ff067a10 */ /* 0x000fc40001fe8406 */
[----:B------:R3:W-:Y:S01]  /*1490*/  LDGSTS.E.BYPASS.128 [R155+0x5000], [R30.64+0x80] ;  /* 0x050000801e9b7fae */ /* 0x0007e2000b901c48 */
[----:B------:R-:W-:-:S03]  /*14a0*/  IADD3.X R0, RZ, c[0x0][0x164], R0, P2, P0 ;  /* 0x00005900ff007a10 */ /* 0x000fc600017e0400 */
[----:B------:R4:W-:Y:S01]  /*14b0*/  LDGSTS.E.BYPASS.128 [R155+0x5800], [R32.64+0x80] ;  /* 0x05800080209b7fae */ /* 0x0009e2000b901c48 */
[----:B-1----:R-:W-:-:S03]  /*14c0*/  CS2R R26, SRZ ;  /* 0x00000000001a7805 */ /* 0x002fc6000001ff00 */
[----:B------:R1:W-:Y:S01]  /*14d0*/  LDGSTS.E.BYPASS.128 [R155+0x6000], [R34.64+0x80] ;  /* 0x06000080229b7fae */ /* 0x0003e2000b901c48 */
[----:B--2---:R-:W-:-:S03]  /*14e0*/  CS2R R28, SRZ ;  /* 0x00000000001c7805 */ /* 0x004fc6000001ff00 */
[----:B------:R2:W-:Y:S01]  /*14f0*/  LDGSTS.E.BYPASS.128 [R155+0x6800], [R46.64+0x80] ;  /* 0x068000802e9b7fae */ /* 0x0005e2000b901c48 */
[----:B---3--:R-:W-:-:S03]  /*1500*/  CS2R R30, SRZ ;  /* 0x00000000001e7805 */ /* 0x008fc6000001ff00 */
[----:B------:R3:W-:Y:S01]  /*1510*/  LDGSTS.E.BYPASS.128 [R155+0x7000], [R48.64+0x80] ;  /* 0x07000080309b7fae */ /* 0x0007e2000b901c48 */
[----:B----4-:R-:W-:-:S03]  /*1520*/  CS2R R32, SRZ ;  /* 0x0000000000207805 */ /* 0x010fc6000001ff00 */
[----:B------:R4:W-:Y:S01]  /*1530*/  LDGSTS.E.BYPASS.128 [R155+0x7800], [R50.64+0x80] ;  /* 0x07800080329b7fae */ /* 0x0009e2000b901c48 */
[----:B-1----:R-:W-:-:S03]  /*1540*/  CS2R R34, SRZ ;  /* 0x0000000000227805 */ /* 0x002fc6000001ff00 */
[----:B------:R-:W0:Y:S01]  /*1550*/  LDGDEPBAR ;  /* 0x00000000000079af */ /* 0x000e220000000000 */
[----:B--2---:R-:W-:Y:S02]  /*1560*/  LOP3.LUT R47, R156, 0x8, RZ, 0xc0, !PT ;  /* 0x000000089c2f7812 */ /* 0x004fe400078ec0ff */
[----:B------:R-:W-:Y:S02]  /*1570*/  LOP3.LUT R46, R160, 0x7, R132, 0xf8, !PT ;  /* 0x00000007a02e7812 */ /* 0x000fe400078ef884 */
[----:B---3--:R-:W-:Y:S02]  /*1580*/  SHF.R.U32.HI R49, RZ, 0x2, R45 ;  /* 0x00000002ff317819 */ /* 0x008fe4000001162d */
[----:B------:R-:W-:Y:S02]  /*1590*/  LOP3.LUT R48, R143, 0x30, R156, 0xf8, !PT ;  /* 0x000000308f307812 */ /* 0x000fe400078ef89c */
[----:B------:R-:W-:Y:S02]  /*15a0*/  LOP3.LUT R139, R49, 0x10, R141, 0xf8, !PT ;  /* 0x00000010318b7812 */ /* 0x000fe400078ef88d */
[----:B------:R-:W-:-:S02]  /*15b0*/  LOP3.LUT R147, R48, 0x30, R47, 0x1e, !PT ;  /* 0x0000003030937812 */ /* 0x000fc400078e1e2f */
[C---:B------:R-:W-:Y:S02]  /*15c0*/  LOP3.LUT R45, R156.reuse, 0x18, RZ, 0xc0, !PT ;  /* 0x000000189c2d7812 */ /* 0x040fe400078ec0ff */
[----:B------:R-:W-:Y:S02]  /*15d0*/  LOP3.LUT R47, R156, 0x10, R47, 0x2e, !PT ;  /* 0x000000109c2f7812 */ /* 0x000fe400078e2e2f */
[--C-:B----4-:R-:W-:Y:S02]  /*15e0*/  LOP3.LUT R50, R49, 0x7, R132.reuse, 0xf8, !PT ;  /* 0x0000000731327812 */ /* 0x110fe400078ef884 */
[----:B------:R-:W-:Y:S02]  /*15f0*/  LOP3.LUT R139, R139, 0x7, R132, 0xf8, !PT ;  /* 0x000000078b8b7812 */ /* 0x000fe400078ef884 */
[----:B------:R-:W-:Y:S02]  /*1600*/  LEA R144, R46, 0x800, 0x6 ;  /* 0x000008002e907811 */ /* 0x000fe400078e30ff */
[----:B------:R-:W-:Y:S01]  /*1610*/  LOP3.LUT R48, R156, 0x20, R45, 0x2e, !PT ;  /* 0x000000209c307812 */ /* 0x000fe200078e2e2d */
[----:B------:R-:W-:Y:S01]  /*1620*/  IMAD.SHL.U32 R140, R139, 0x40, RZ ;  /* 0x000000408b8c7824 */ /* 0x000fe200078e00ff */
[----:B------:R-:W-:-:S02]  /*1630*/  LOP3.LUT R46, R47, 0x20, R156, 0xf8, !PT ;  /* 0x000000202f2e7812 */ /* 0x000fc400078ef89c */
[----:B------:R-:W-:Y:S02]  /*1640*/  LOP3.LUT R50, R50, 0x10, R141, 0xf8, !PT ;  /* 0x0000001032327812 */ /* 0x000fe400078ef88d */
[-C--:B------:R-:W-:Y:S02]  /*1650*/  LOP3.LUT R151, R46, R143.reuse, RZ, 0x3c, !PT ;  /* 0x0000008f2e977212 */ /* 0x080fe400078e3cff */
[----:B------:R-:W-:Y:S02]  /*1660*/  LOP3.LUT R137, R48, 0x18, R132, 0x78, !PT ;  /* 0x0000001830897812 */ /* 0x000fe400078e7884 */
[----:B------:R-:W-:Y:S02]  /*1670*/  LEA R136, R50, 0x800, 0x6 ;  /* 0x0000080032887811 */ /* 0x000fe400078e30ff */
[----:B------:R-:W-:Y:S02]  /*1680*/  LOP3.LUT R149, R48, R143, RZ, 0x3c, !PT ;  /* 0x0000008f30957212 */ /* 0x000fe400078e3cff */
[----:B------:R-:W-:-:S02]  /*1690*/  LOP3.LUT R148, R154, R48, R143, 0xf6, !PT ;  /* 0x000000309a947212 */ /* 0x000fc400078ef68f */
[C---:B------:R-:W-:Y:S02]  /*16a0*/  LOP3.LUT R143, R144.reuse, R48, R143, 0xf6, !PT ;  /* 0x00000030908f7212 */ /* 0x040fe400078ef68f */
[----:B------:R-:W-:Y:S02]  /*16b0*/  LOP3.LUT R145, R144, R153, RZ, 0xfc, !PT ;  /* 0x0000009990917212 */ /* 0x000fe400078efcff */
[C---:B------:R-:W-:Y:S02]  /*16c0*/  LOP3.LUT R142, R147.reuse, R144, RZ, 0xfc, !PT ;  /* 0x00000090938e7212 */ /* 0x040fe400078efcff */
[----:B------:R-:W-:Y:S02]  /*16d0*/  LOP3.LUT R146, R147, R154, RZ, 0xfc, !PT ;  /* 0x0000009a93927212 */ /* 0x000fe400078efcff */
[C---:B------:R-:W-:Y:S02]  /*16e0*/  LOP3.LUT R144, R151.reuse, R144, RZ, 0xfc, !PT ;  /* 0x0000009097907212 */ /* 0x040fe400078efcff */
[----:B------:R-:W-:-:S02]  /*16f0*/  LOP3.LUT R150, R151, R154, RZ, 0xfc, !PT ;  /* 0x0000009a97967212 */ /* 0x000fc400078efcff */
[-C--:B------:R-:W-:Y:S02]  /*1700*/  LOP3.LUT R138, R140, R157.reuse, RZ, 0xfc, !PT ;  /* 0x0000009d8c8a7212 */ /* 0x080fe400078efcff */
[----:B------:R-:W-:Y:S02]  /*1710*/  LOP3.LUT R135, R136, R157, RZ, 0xfc, !PT ;  /* 0x0000009d88877212 */ /* 0x000fe400078efcff */
[----:B------:R-:W-:Y:S02]  /*1720*/  LOP3.LUT R134, R140, 0x1800, R137, 0xfe, !PT ;  /* 0x000018008c867812 */ /* 0x000fe400078efe89 */
.L_x_0:
[----:B------:R-:W-:-:S04]  /*1730*/  DEPBAR.LE SB0, 0x2 ;  /* 0x000080800000791a */ /* 0x000fc80000000000 */
[----:B------:R-:W-:Y:S01]  /*1740*/  UIADD3 UR4, UR4, 0x1, URZ ;  /* 0x0000000104047890 */ /* 0x000fe2000fffe03f */
[----:B------:R-:W-:Y:S01]  /*1750*/  IMAD.IADD R37, R157, 0x1, R140 ;  /* 0x000000019d257824 */ /* 0x000fe200078e028c */
[----:B------:R-:W-:Y:S01]  /*1760*/  IADD3 R133, R133, 0x1, RZ ;  /* 0x0000000185857810 */ /* 0x000fe20007ffe0ff */
[----:B------:R-:W-:Y:S01]  /*1770*/  IMAD.IADD R36, R153, 0x1, R154 ;  /* 0x0000000199247824 */ /* 0x000fe200078e029a */
[----:B------:R-:W-:Y:S01]  /*1780*/  UISETP.GE.AND UP0, UPT, UR4, 0x2, UPT ;  /* 0x000000020400788c */ /* 0x000fe2000bf06270 */
[----:B------:R-:W-:Y:S01]  /*1790*/  BAR.SYNC.DEFER_BLOCKING 0x0 ;  /* 0x0000000000007b1d */ /* 0x000fe20000010000 */
[----:B------:R-:W-:Y:S02]  /*17a0*/  ISETP.GE.AND P1, PT, R133, 0x2, PT ;  /* 0x000000028500780c */ /* 0x000fe40003f26270 */
[----:B------:R-:W-:Y:S01]  /*17b0*/  USEL UR4, UR4, URZ, !UP0 ;  /* 0x0000003f04047287 */ /* 0x000fe2000c000000 */
[----:B------:R-:W-:Y:S02]  /*17c0*/  ISETP.GE.U32.AND P0, PT, R131, 0x2e, PT ;  /* 0x0000002e8300780c */ /* 0x000fe40003f06070 */
[----:B------:R-:W-:Y:S01]  /*17d0*/  SEL R133, R133, RZ, !P1 ;  /* 0x000000ff85857207 */ /* 0x000fe20004800000 */
[----:B------:R-:W-:Y:S01]  /*17e0*/  USHF.L.U32 UR6, UR4, 0xe, URZ ;  /* 0x0000000e04067899 */ /* 0x000fe2000800063f */
[----:B------:R-:W-:Y:S01]  /*17f0*/  ISETP.GE.U32.AND.EX P0, PT, R130, RZ, PT, P0 ;  /* 0x000000ff8200720c */ /* 0x000fe20003f06100 */
[----:B------:R-:W-:-:S04]  /*1800*/  ULEA UR5, UR4, 0x8000, 0xd ;  /* 0x0000800004057891 */ /* 0x000fc8000f8e683f */
[----:B------:R-:W-:Y:S02]  /*1810*/  LEA R44, R138, UR6, 0x1 ;  /* 0x000000068a2c7c11 */ /* 0x000fe4000f8e08ff */
[----:B------:R-:W-:Y:S02]  /*1820*/  LEA R48, R135, UR6, 0x1 ;  /* 0x0000000687307c11 */ /* 0x000fe4000f8e08ff */
[----:B------:R-:W-:Y:S02]  /*1830*/  LEA R109, R37, UR6, 0x1 ;  /* 0x00000006256d7c11 */ /* 0x000fe4000f8e08ff */
[----:B------:R-:W-:Y:S02]  /*1840*/  LEA R108, R36, UR5, 0x1 ;  /* 0x00000005246c7c11 */ /* 0x000fe4000f8e08ff */
[----:B------:R-:W-:Y:S02]  /*1850*/  LEA R100, R152, UR5, 0x1 ;  /* 0x0000000598647c11 */ /* 0x000fe4000f8e08ff */
[----:B------:R-:W-:Y:S01]  /*1860*/  LEA R40, R145, UR5, 0x1 ;  /* 0x0000000591287c11 */ /* 0x000fe2000f8e08ff */
[----:B------:R-:W-:Y:S04]  /*1870*/  LDSM.16.M88.4 R44, [R44] ;  /* 0x000000002c2c783b */ /* 0x000fe80000000200 */
[----:B------:R-:W-:Y:S04]  /*1880*/  LDSM.16.M88.4 R48, [R48] ;  /* 0x000000003030783b */ /* 0x000fe80000000200 */
[----:B------:R-:W-:Y:S04]  /*1890*/  LDSM.16.M88.4 R88, [R109+0x2000] ;  /* 0x002000006d58783b */ /* 0x000fe80000000200 */
[----:B------:R-:W-:Y:S04]  /*18a0*/  LDSM.16.M88.4 R92, [R109+0x3000] ;  /* 0x003000006d5c783b */ /* 0x000fe80000000200 */
[----:B------:R-:W1:Y:S04]  /*18b0*/  LDSM.16.M88.4 R36, [R108+0x800] ;  /* 0x000800006c24783b */ /* 0x000e680000000200 */
[----:B------:R-:W2:Y:S04]  /*18c0*/  LDSM.16.M88.4 R100, [R100] ;  /* 0x000000006464783b */ /* 0x000ea80000000200 */
[----:B------:R-:W3:Y:S04]  /*18d0*/  LDSM.16.M88.4 R40, [R40] ;  /* 0x000000002828783b */ /* 0x000ee80000000200 */
[----:B------:R4:W2:Y:S02]  /*18e0*/  LDSM.16.M88.4 R96, [R108+0x1800] ;  /* 0x001800006c60783b */ /* 0x0008a40000000200 */
[----:B----4-:R-:W-:-:S06]  /*18f0*/  LEA R108, R150, UR5, 0x1 ;  /* 0x00000005966c7c11 */ /* 0x010fcc000f8e08ff */
[----:B------:R-:W4:Y:S01]  /*1900*/  LDSM.16.M88.4 R108, [R108] ;  /* 0x000000006c6c783b */ /* 0x000f220000000200 */
[C---:B-1----:R-:W-:Y:S08]  /*1910*/  HMMA.16816.F32.BF16 R68, R36.reuse, R44, R68 ;  /* 0x0000002c2444723c */ /* 0x042ff00000041844 */
[C---:B------:R-:W-:Y:S08]  /*1920*/  HMMA.16816.F32.BF16 R64, R36.reuse, R48, R64 ;  /* 0x000000302440723c */ /* 0x040ff00000041840 */
[C---:B------:R-:W-:Y:S08]  /*1930*/  HMMA.16816.F32.BF16 R60, R36.reuse, R88, R60 ;  /* 0x00000058243c723c */ /* 0x040ff0000004183c */
[----:B------:R-:W-:Y:S07]  /*1940*/  HMMA.16816.F32.BF16 R56, R36, R92, R56 ;  /* 0x0000005c2438723c */ /* 0x000fee0000041838 */
[----:B------:R-:W-:Y:S01]  /*1950*/  IMAD.IADD R36, R154, 0x1, R151 ;  /* 0x000000019a247824 */ /* 0x000fe200078e0297 */
[----:B--2---:R-:W-:Y:S04]  /*1960*/  HMMA.16816.F32.BF16 R84, R100, R44, R84 ;  /* 0x0000002c6454723c */ /* 0x004fe80000041854 */
[----:B------:R-:W-:-:S02]  /*1970*/  LEA R161, R36, UR5, 0x1 ;  /* 0x0000000524a17c11 */ /* 0x000fc4000f8e08ff */
[----:B------:R-:W-:Y:S02]  /*1980*/  LEA R36, R144, UR5, 0x1 ;  /* 0x0000000590247c11 */ /* 0x000fe4000f8e08ff */
[C---:B------:R-:W-:Y:S04]  /*1990*/  HMMA.16816.F32.BF16 R80, R100.reuse, R48, R80 ;  /* 0x000000306450723c */ /* 0x040fe80000041850 */
[----:B------:R-:W-:Y:S04]  /*19a0*/  LDSM.16.M88.4 R36, [R36] ;  /* 0x000000002424783b */ /* 0x000fe80000000200 */
[C---:B------:R-:W-:Y:S08]  /*19b0*/  HMMA.16816.F32.BF16 R76, R100.reuse, R88, R76 ;  /* 0x00000058644c723c */ /* 0x040ff0000004184c */
[----:B------:R-:W-:Y:S01]  /*19c0*/  HMMA.16816.F32.BF16 R72, R100, R92, R72 ;  /* 0x0000005c6448723c */ /* 0x000fe20000041848 */
[----:B------:R-:W1:Y:S07]  /*19d0*/  LDSM.16.M88.4 R100, [R161+0x800] ;  /* 0x00080000a164783b */ /* 0x000e6e0000000200 */
[C---:B---3--:R-:W-:Y:S08]  /*19e0*/  HMMA.16816.F32.BF16 R52, R40.reuse, R44, R52 ;  /* 0x0000002c2834723c */ /* 0x048ff00000041834 */
[C---:B------:R-:W-:Y:S08]  /*19f0*/  HMMA.16816.F32.BF16 R24, R40.reuse, R48, R24 ;  /* 0x000000302818723c */ /* 0x040ff00000041818 */
[C---:B------:R-:W-:Y:S08]  /*1a00*/  HMMA.16816.F32.BF16 R28, R40.reuse, R88, R28 ;  /* 0x00000058281c723c */ /* 0x040ff0000004181c */
[----:B------:R-:W-:Y:S01]  /*1a10*/  HMMA.16816.F32.BF16 R32, R40, R92, R32 ;  /* 0x0000005c2820723c */ /* 0x000fe20000041820 */
[----:B------:R2:W3:Y:S07]  /*1a20*/  LDSM.16.M88.4 R40, [R161+0x1800] ;  /* 0x00180000a128783b */ /* 0x0004ee0000000200 */
[----:B------:R-:W-:Y:S01]  /*1a30*/  HMMA.16816.F32.BF16 R8, R96, R44, R8 ;  /* 0x0000002c6008723c */ /* 0x000fe20000041808 */
[----:B--2---:R-:W-:-:S05]  /*1a40*/  IMAD.IADD R161, R154, 0x1, R149 ;  /* 0x000000019aa17824 */ /* 0x004fca00078e0295 */
[----:B------:R-:W-:Y:S02]  /*1a50*/  LEA R161, R161, UR5, 0x1 ;  /* 0x00000005a1a17c11 */ /* 0x000fe4000f8e08ff */
[C---:B------:R-:W-:Y:S08]  /*1a60*/  HMMA.16816.F32.BF16 R12, R96.reuse, R48, R12 ;  /* 0x00000030600c723c */ /* 0x040ff0000004180c */
[----:B------:R-:W-:Y:S08]  /*1a70*/  HMMA.16816.F32.BF16 R16, R96, R88, R16 ;  /* 0x000000586010723c */ /* 0x000ff00000041810 */
[-C--:B----4-:R-:W-:Y:S08]  /*1a80*/  HMMA.16816.F32.BF16 R84, R108, R46.reuse, R84 ;  /* 0x0000002e6c54723c */ /* 0x090ff00000041854 */
[-C--:B-1----:R-:W-:Y:S08]  /*1a90*/  HMMA.16816.F32.BF16 R68, R100, R46.reuse, R68 ;  /* 0x0000002e6444723c */ /* 0x082ff00000041844 */
[-C--:B------:R-:W-:Y:S08]  /*1aa0*/  HMMA.16816.F32.BF16 R52, R36, R46.reuse, R52 ;  /* 0x0000002e2434723c */ /* 0x080ff00000041834 */
[----:B---3--:R-:W-:Y:S07]  /*1ab0*/  HMMA.16816.F32.BF16 R44, R40, R46, R8 ;  /* 0x0000002e282c723c */ /* 0x008fee0000041808 */
[----:B------:R-:W-:Y:S01]  /*1ac0*/  LEA R8, R137, UR6, 0x1 ;  /* 0x0000000689087c11 */ /* 0x000fe2000f8e08ff */
[----:B------:R-:W-:Y:S04]  /*1ad0*/  HMMA.16816.F32.BF16 R80, R108, R50, R80 ;  /* 0x000000326c50723c */ /* 0x000fe80000041850 */
[----:B------:R-:W-:-:S04]  /*1ae0*/  IMAD R162, R139, 0x80, R8 ;  /* 0x000000808ba27824 */ /* 0x000fc800078e0208 */
[-C--:B------:R-:W-:Y:S08]  /*1af0*/  HMMA.16816.F32.BF16 R64, R100, R50.reuse, R64 ;  /* 0x000000326440723c */ /* 0x080ff00000041840 */
[----:B------:R-:W-:Y:S08]  /*1b00*/  HMMA.16816.F32.BF16 R24, R36, R50, R24 ;  /* 0x000000322418723c */ /* 0x000ff00000041818 */
[----:B------:R-:W-:Y:S07]  /*1b10*/  HMMA.16816.F32.BF16 R96, R96, R92, R20 ;  /* 0x0000005c6060723c */ /* 0x000fee0000041814 */
[----:B------:R-:W-:Y:S01]  /*1b20*/  LEA R20, R134, UR6, 0x1 ;  /* 0x0000000686147c11 */ /* 0x000fe2000f8e08ff */
[C---:B------:R-:W-:Y:S05]  /*1b30*/  HMMA.16816.F32.BF16 R76, R108.reuse, R90, R76 ;  /* 0x0000005a6c4c723c */ /* 0x040fea000004184c */
[----:B------:R-:W-:Y:S03]  /*1b40*/  LDSM.16.M88.4 R20, [R20] ;  /* 0x000000001414783b */ /* 0x000fe60000000200 */
[----:B------:R-:W-:Y:S07]  /*1b50*/  HMMA.16816.F32.BF16 R72, R108, R94, R72 ;  /* 0x0000005e6c48723c */ /* 0x000fee0000041848 */
[----:B------:R-:W-:Y:S01]  /*1b60*/  LEA R108, R148, UR5, 0x1 ;  /* 0x00000005946c7c11 */ /* 0x000fe2000f8e08ff */
[----:B------:R-:W-:Y:S05]  /*1b70*/  HMMA.16816.F32.BF16 R48, R40, R50, R12 ;  /* 0x000000322830723c */ /* 0x000fea000004180c */
[----:B------:R-:W1:Y:S02]  /*1b80*/  LDSM.16.M88.4 R108, [R108] ;  /* 0x000000006c6c783b */ /* 0x000e640000000200 */
[----:B------:R-:W-:Y:S01]  /*1b90*/  IMAD R12, R136, 0x2, R8 ;  /* 0x00000002880c7824 */ /* 0x000fe200078e0208 */
[-C--:B------:R-:W-:Y:S01]  /*1ba0*/  HMMA.16816.F32.BF16 R60, R100, R90.reuse, R60 ;  /* 0x0000005a643c723c */ /* 0x080fe2000004183c */
[----:B------:R-:W2:Y:S04]  /*1bb0*/  LDSM.16.M88.4 R8, [R162] ;  /* 0x00000000a208783b */ /* 0x000ea80000000200 */
[----:B------:R-:W3:Y:S03]  /*1bc0*/  LDSM.16.M88.4 R12, [R12] ;  /* 0x000000000c0c783b */ /* 0x000ee60000000200 */
[-C--:B------:R-:W-:Y:S08]  /*1bd0*/  HMMA.16816.F32.BF16 R28, R36, R90.reuse, R28 ;  /* 0x0000005a241c723c */ /* 0x080ff0000004181c */
[----:B------:R-:W-:Y:S01]  /*1be0*/  HMMA.16816.F32.BF16 R88, R40, R90, R16 ;  /* 0x0000005a2858723c */ /* 0x000fe20000041810 */
[----:B------:R-:W4:Y:S07]  /*1bf0*/  LDSM.16.M88.4 R16, [R162+0x2000] ;  /* 0x00200000a210783b */ /* 0x000f2e0000000200 */
[-C--:B------:R-:W-:Y:S07]  /*1c00*/  HMMA.16816.F32.BF16 R32, R36, R94.reuse, R32 ;  /* 0x0000005e2420723c */ /* 0x080fee0000041820 */
[----:B------:R-:W-:Y:S01]  /*1c10*/  LEA R36, R143, UR5, 0x1 ;  /* 0x000000058f247c11 */ /* 0x000fe2000f8e08ff */
[----:B------:R-:W-:Y:S01]  /*1c20*/  HMMA.16816.F32.BF16 R56, R100, R94, R56 ;  /* 0x0000005e6438723c */ /* 0x000fe20000041838 */
[----:B------:R-:W-:Y:S04]  /*1c30*/  LDSM.16.M88.4 R100, [R161+0x800] ;  /* 0x00080000a164783b */ /* 0x000fe80000000200 */
[----:B------:R-:W4:Y:S03]  /*1c40*/  LDSM.16.M88.4 R36, [R36] ;  /* 0x000000002424783b */ /* 0x000f260000000200 */
[C---:B-1----:R-:W-:Y:S08]  /*1c50*/  HMMA.16816.F32.BF16 R72, R108.reuse, R20, R72 ;  /* 0x000000146c48723c */ /* 0x042ff00000041848 */
[C---:B--2---:R-:W-:Y:S08]  /*1c60*/  HMMA.16816.F32.BF16 R84, R108.reuse, R8, R84 ;  /* 0x000000086c54723c */ /* 0x044ff00000041854 */
[C---:B---3--:R-:W-:Y:S08]  /*1c70*/  HMMA.16816.F32.BF16 R80, R108.reuse, R12, R80 ;  /* 0x0000000c6c50723c */ /* 0x048ff00000041850 */
[----:B----4-:R-:W-:Y:S01]  /*1c80*/  HMMA.16816.F32.BF16 R76, R108, R16, R76 ;  /* 0x000000106c4c723c */ /* 0x010fe2000004184c */
[----:B------:R-:W1:Y:S07]  /*1c90*/  LDSM.16.M88.4 R108, [R161+0x1800] ;  /* 0x00180000a16c783b */ /* 0x000e6e0000000200 */
[----:B------:R-:W-:Y:S07]  /*1ca0*/  HMMA.16816.F32.BF16 R92, R40, R94, R96 ;  /* 0x0000005e285c723c */ /* 0x000fee0000041860 */
[----:B------:R-:W-:Y:S01]  /*1cb0*/  IMAD.IADD R40, R154, 0x1, R147 ;  /* 0x000000019a287824 */ /* 0x000fe200078e0293 */
[----:B------:R-:W-:Y:S04]  /*1cc0*/  HMMA.16816.F32.BF16 R52, R36, R8, R52 ;  /* 0x000000082434723c */ /* 0x000fe80000041834 */
[----:B------:R-:W-:-:S04]  /*1cd0*/  LEA R162, R40, UR5, 0x1 ;  /* 0x0000000528a27c11 */ /* 0x000fc8000f8e08ff */
[C---:B------:R-:W-:Y:S01]  /*1ce0*/  HMMA.16816.F32.BF16 R24, R36.reuse, R12, R24 ;  /* 0x0000000c2418723c */ /* 0x040fe20000041818 */
[----:B------:R-:W-:Y:S04]  /*1cf0*/  LDSM.16.M88.4 R96, [R162+0x800] ;  /* 0x00080000a260783b */ /* 0x000fe80000000200 */
[----:B------:R-:W-:Y:S03]  /*1d00*/  LDSM.16.M88.4 R40, [R162+0x1800] ;  /* 0x00180000a228783b */ /* 0x000fe60000000200 */
[C---:B------:R-:W-:Y:S08]  /*1d10*/  HMMA.16816.F32.BF16 R28, R36.reuse, R16, R28 ;  /* 0x00000010241c723c */ /* 0x040ff0000004181c */
[----:B------:R-:W-:Y:S07]  /*1d20*/  HMMA.16816.F32.BF16 R32, R36, R20, R32 ;  /* 0x000000142420723c */ /* 0x000fee0000041820 */
[----:B------:R-:W-:Y:S01]  /*1d30*/  LEA R36, R142, UR5, 0x1 ;  /* 0x000000058e247c11 */ /* 0x000fe2000f8e08ff */
[C---:B------:R-:W-:Y:S05]  /*1d40*/  HMMA.16816.F32.BF16 R68, R100.reuse, R8, R68 ;  /* 0x000000086444723c */ /* 0x040fea0000041844 */
[----:B------:R-:W2:Y:S03]  /*1d50*/  LDSM.16.M88.4 R36, [R36] ;  /* 0x000000002424783b */ /* 0x000ea60000000200 */
[C---:B------:R-:W-:Y:S08]  /*1d60*/  HMMA.16816.F32.BF16 R64, R100.reuse, R12, R64 ;  /* 0x0000000c6440723c */ /* 0x040ff00000041840 */
[C---:B------:R-:W-:Y:S08]  /*1d70*/  HMMA.16816.F32.BF16 R60, R100.reuse, R16, R60 ;  /* 0x00000010643c723c */ /* 0x040ff0000004183c */
[----:B------:R-:W-:Y:S07]  /*1d80*/  HMMA.16816.F32.BF16 R56, R100, R20, R56 ;  /* 0x000000146438723c */ /* 0x000fee0000041838 */
[----:B------:R-:W-:Y:S01]  /*1d90*/  LEA R100, R146, UR5, 0x1 ;  /* 0x0000000592647c11 */ /* 0x000fe2000f8e08ff */
[C---:B-1----:R-:W-:Y:S05]  /*1da0*/  HMMA.16816.F32.BF16 R44, R108.reuse, R8, R44 ;  /* 0x000000086c2c723c */ /* 0x042fea000004182c */
[----:B------:R-:W1:Y:S03]  /*1db0*/  LDSM.16.M88.4 R100, [R100] ;  /* 0x000000006464783b */ /* 0x000e660000000200 */
[C---:B------:R-:W-:Y:S08]  /*1dc0*/  HMMA.16816.F32.BF16 R48, R108.reuse, R12, R48 ;  /* 0x0000000c6c30723c */ /* 0x040ff00000041830 */
[C---:B------:R-:W-:Y:S08]  /*1dd0*/  HMMA.16816.F32.BF16 R88, R108.reuse, R16, R88 ;  /* 0x000000106c58723c */ /* 0x040ff00000041858 */
[----:B------:R-:W-:Y:S07]  /*1de0*/  HMMA.16816.F32.BF16 R92, R108, R20, R92 ;  /* 0x000000146c5c723c */ /* 0x000fee000004185c */
[----:B------:R-:W-:Y:S01]  /*1df0*/  LEA R20, R133, 0x8000, 0xd ;  /* 0x0000800085147811 */ /* 0x000fe200078e68ff */
[C---:B--2---:R-:W-:Y:S08]  /*1e00*/  HMMA.16816.F32.BF16 R52, R36.reuse, R10, R52 ;  /* 0x0000000a2434723c */ /* 0x044ff00000041834 */
[C---:B------:R-:W-:Y:S08]  /*1e10*/  HMMA.16816.F32.BF16 R24, R36.reuse, R14, R24 ;  /* 0x0000000e2418723c */ /* 0x040ff00000041818 */
[C---:B------:R-:W-:Y:S08]  /*1e20*/  HMMA.16816.F32.BF16 R28, R36.reuse, R18, R28 ;  /* 0x00000012241c723c */ /* 0x040ff0000004181c */
[----:B------:R-:W-:Y:S07]  /*1e30*/  HMMA.16816.F32.BF16 R32, R36, R22, R32 ;  /* 0x000000162420723c */ /* 0x000fee0000041820 */
[C---:B------:R-:W-:Y:S01]  /*1e40*/  IADD3 R36, P1, R129.reuse, R4, RZ ;  /* 0x0000000481247210 */ /* 0x040fe20007f3e0ff */
[----:B-1----:R-:W-:Y:S04]  /*1e50*/  HMMA.16816.F32.BF16 R84, R100, R10, R84 ;  /* 0x0000000a6454723c */ /* 0x002fe80000041854 */
[----:B------:R-:W-:Y:S01]  /*1e60*/  IMAD.X R37, R128, 0x1, R0, P1 ;  /* 0x0000000180257824 */ /* 0x000fe200008e0600 */
[----:B------:R-:W-:-:S03]  /*1e70*/  IADD3 R38, P1, R129, R2, RZ ;  /* 0x0000000281267210 */ /* 0x000fc60007f3e0ff */
[----:B------:R-:W-:Y:S02]  /*1e80*/  HMMA.16816.F32.BF16 R68, R96, R10, R68 ;  /* 0x0000000a6044723c */ /* 0x000fe40000041844 */
[----:B------:R-:W-:-:S06]  /*1e90*/  IMAD.X R39, R128, 0x1, R5, P1 ;  /* 0x0000000180277824 */ /* 0x000fcc00008e0605 */
[----:B------:R-:W-:Y:S01]  /*1ea0*/  HMMA.16816.F32.BF16 R8, R40, R10, R44 ;  /* 0x0000000a2808723c */ /* 0x000fe2000004182c */
[----:B------:R-:W-:Y:S06]  /*1eb0*/  BAR.SYNC.DEFER_BLOCKING 0x0 ;  /* 0x0000000000007b1d */ /* 0x000fec0000010000 */
[----:B------:R-:W-:Y:S01]  /*1ec0*/  IADD3 R44, P2, R129, R3, RZ ;  /* 0x00000003812c7210 */ /* 0x000fe20007f5e0ff */
[----:B------:R-:W-:Y:S04]  /*1ed0*/  HMMA.16816.F32.BF16 R80, R100, R14, R80 ;  /* 0x0000000e6450723c */ /* 0x000fe80000041850 */
[----:B------:R-:W-:-:S04]  /*1ee0*/  IMAD.X R45, R128, 0x1, R6, P2 ;  /* 0x00000001802d7824 */ /* 0x000fc800010e0606 */
[-C--:B------:R-:W-:Y:S08]  /*1ef0*/  HMMA.16816.F32.BF16 R64, R96, R14.reuse, R64 ;  /* 0x0000000e6040723c */ /* 0x080ff00000041840 */
[----:B------:R-:W-:Y:S07]  /*1f00*/  HMMA.16816.F32.BF16 R12, R40, R14, R48 ;  /* 0x0000000e280c723c */ /* 0x000fee0000041830 */
[----:B------:R-:W-:Y:S01]  /*1f10*/  IMAD.IADD R49, R155, 0x1, R20 ;  /* 0x000000019b317824 */ /* 0x000fe200078e0214 */
[----:B------:R-:W-:Y:S01]  /*1f20*/  HMMA.16816.F32.BF16 R76, R100, R18, R76 ;  /* 0x00000012644c723c */ /* 0x000fe2000004184c */
[----:B------:R-:W-:-:S03]  /*1f30*/  IMAD R51, R133, 0x4000, R155 ;  /* 0x0000400085337824 */ /* 0x000fc600078e029b */
[----:B------:R-:W-:Y:S01]  /*1f40*/  @!PT LDS RZ, [RZ] ;  /* 0x00000000fffff984 */ /* 0x000fe20000000800 */
[----:B------:R-:W-:Y:S01]  /*1f50*/  @!PT LDS RZ, [RZ] ;  /* 0x00000000fffff984 */ /* 0x000fe20000000800 */
[----:B------:R-:W-:Y:S01]  /*1f60*/  @!PT LDS RZ, [RZ] ;  /* 0x00000000fffff984 */ /* 0x000fe20000000800 */
[----:B------:R1:W-:Y:S04]  /*1f70*/  LDGSTS.E.BYPASS.128 [R49], [R36.64], !P0 ;  /* 0x0000000024317fae */ /* 0x0003e8000c101c48 */
[----:B------:R-:W-:Y:S01]  /*1f80*/  HMMA.16816.F32.BF16 R72, R100, R22, R72 ;  /* 0x000000166448723c */ /* 0x000fe20000041848 */
[----:B------:R2:W-:Y:S04]  /*1f90*/  LDGSTS.E.BYPASS.128 [R49+0x800], [R44.64], !P0 ;  /* 0x008000002c317fae */ /* 0x0005e8000c101c48 */
[----:B------:R3:W-:Y:S03]  /*1fa0*/  LDGSTS.E.BYPASS.128 [R49+0x1000], [R38.64], !P0 ;  /* 0x0100000026317fae */ /* 0x0007e6000c101c48 */
[C---:B------:R-:W-:Y:S08]  /*1fb0*/  HMMA.16816.F32.BF16 R60, R96.reuse, R18, R60 ;  /* 0x00000012603c723c */ /* 0x040ff0000004183c */
[----:B------:R-:W-:Y:S08]  /*1fc0*/  HMMA.16816.F32.BF16 R56, R96, R22, R56 ;  /* 0x000000166038723c */ /* 0x000ff00000041838 */
[C---:B------:R-:W-:Y:S08]  /*1fd0*/  HMMA.16816.F32.BF16 R16, R40.reuse, R18, R88 ;  /* 0x000000122810723c */ /* 0x040ff00000041858 */
[----:B------:R-:W-:Y:S07]  /*1fe0*/  HMMA.16816.F32.BF16 R20, R40, R22, R92 ;  /* 0x000000162814723c */ /* 0x000fee000004185c */
[----:B------:R-:W-:-:S02]  /*1ff0*/  IADD3 R40, P2, R129, R104, RZ ;  /* 0x0000006881287210 */ /* 0x000fc40007f5e0ff */
[----:B------:R-:W-:-:S03]  /*2000*/  IADD3 R42, P1, R129, R106, RZ ;  /* 0x0000006a812a7210 */ /* 0x000fc60007f3e0ff */
[C---:B------:R-:W-:Y:S01]  /*2010*/  IMAD.X R41, R128.reuse, 0x1, R7, P2 ;  /* 0x0000000180297824 */ /* 0x040fe200010e0607 */
[C---:B------:R-:W-:Y:S01]  /*2020*/  IADD3 R46, P2, R129.reuse, R112, RZ ;  /* 0x00000070812e7210 */ /* 0x040fe20007f5e0ff */
[C---:B------:R-:W-:Y:S01]  /*2030*/  IMAD.X R43, R128.reuse, 0x1, R105, P1 ;  /* 0x00000001802b7824 */ /* 0x040fe200008e0669 */
[C---:B-1----:R-:W-:Y:S02]  /*2040*/  IADD3 R36, P1, R129.reuse, R114, RZ ;  /* 0x0000007281247210 */ /* 0x042fe40007f3e0ff */
[----:B------:R1:W-:Y:S01]  /*2050*/  LDGSTS.E.BYPASS.128 [R49+0x1800], [R40.64], !P0 ;  /* 0x0180000028317fae */ /* 0x0003e2000c101c48 */
[C---:B------:R-:W-:Y:S01]  /*2060*/  IMAD.X R47, R128.reuse, 0x1, R107, P2 ;  /* 0x00000001802f7824 */ /* 0x040fe200010e066b */
[C---:B--2---:R-:W-:Y:S01]  /*2070*/  IADD3 R44, P2, R129.reuse, R116, RZ ;  /* 0x00000074812c7210 */ /* 0x044fe20007f5e0ff */
[C---:B------:R-:W-:Y:S01]  /*2080*/  IMAD.X R37, R128.reuse, 0x1, R113, P1 ;  /* 0x0000000180257824 */ /* 0x040fe200008e0671 */
[C---:B---3--:R-:W-:Y:S01]  /*2090*/  IADD3 R38, P1, R129.reuse, R118, RZ ;  /* 0x0000007681267210 */ /* 0x048fe20007f3e0ff */
[----:B------:R-:W0:Y:S02]  /*20a0*/  LDGDEPBAR ;  /* 0x00000000000079af */ /* 0x000e240000000000 */
[C---:B------:R-:W-:Y:S01]  /*20b0*/  IMAD.X R45, R128.reuse, 0x1, R115, P2 ;  /* 0x00000001802d7824 */ /* 0x040fe200010e0673 */
[C---:B------:R-:W-:Y:S01]  /*20c0*/  IADD3 R48, P2, R129.reuse, R120, RZ ;  /* 0x0000007881307210 */ /* 0x040fe20007f5e0ff */
[----:B------:R2:W-:Y:S01]  /*20d0*/  LDGSTS.E.BYPASS.128 [R51], [R42.64], !P0 ;  /* 0x000000002a337fae */ /* 0x0005e2000c101c48 */
[----:B------:R-:W-:Y:S01]  /*20e0*/  IMAD.X R39, R128, 0x1, R117, P1 ;  /* 0x0000000180277824 */ /* 0x000fe200008e0675 */
[----:B-1----:R-:W-:-:S02]  /*20f0*/  IADD3 R40, P3, R129, R122, RZ ;  /* 0x0000007a81287210 */ /* 0x002fc40007f7e0ff */
[C---:B------:R-:W-:Y:S01]  /*2100*/  IMAD.X R49, R128.reuse, 0x1, R119, P2 ;  /* 0x0000000180317824 */ /* 0x040fe200010e0677 */
[----:B------:R1:W-:Y:S02]  /*2110*/  LDGSTS.E.BYPASS.128 [R51+0x800], [R46.64], !P0 ;  /* 0x008000002e337fae */ /* 0x0003e4000c101c48 */
[----:B------:R-:W-:Y:S02]  /*2120*/  IMAD.X R41, R128, 0x1, R121, P3 ;  /* 0x0000000180297824 */ /* 0x000fe400018e0679 */
[----:B------:R1:W-:Y:S01]  /*2130*/  LDGSTS.E.BYPASS.128 [R51+0x1000], [R36.64], !P0 ;  /* 0x0100000024337fae */ /* 0x0003e2000c101c48 */
[----:B--2---:R-:W-:-:S03]  /*2140*/  IADD3 R42, P1, R129, R124, RZ ;  /* 0x0000007c812a7210 */ /* 0x004fc60007f3e0ff */
[----:B------:R1:W-:Y:S02]  /*2150*/  LDGSTS.E.BYPASS.128 [R51+0x1800], [R44.64], !P0 ;  /* 0x018000002c337fae */ /* 0x0003e4000c101c48 */
[----:B------:R-:W-:Y:S02]  /*2160*/  IMAD.X R43, R128, 0x1, R123, P1 ;  /* 0x00000001802b7824 */ /* 0x000fe400008e067b */
[----:B------:R1:W-:Y:S01]  /*2170*/  LDGSTS.E.BYPASS.128 [R51+0x2000], [R38.64], !P0 ;  /* 0x0200000026337fae */ /* 0x0003e2000c101c48 */
[----:B------:R-:W-:-:S03]  /*2180*/  IADD3 R131, P1, R131, 0x1, RZ ;  /* 0x0000000183837810 */ /* 0x000fc60007f3e0ff */
[----:B------:R1:W-:Y:S02]  /*2190*/  LDGSTS.E.BYPASS.128 [R51+0x2800], [R48.64], !P0 ;  /* 0x0280000030337fae */ /* 0x0003e4000c101c48 */
[----:B------:R-:W-:Y:S02]  /*21a0*/  IMAD.X R130, RZ, RZ, R130, P1 ;  /* 0x000000ffff827224 */ /* 0x000fe400008e0682 */
[----:B------:R1:W-:Y:S04]  /*21b0*/  LDGSTS.E.BYPASS.128 [R51+0x3000], [R40.64], !P0 ;  /* 0x0300000028337fae */ /* 0x0003e8000c101c48 */
[----:B------:R1:W-:Y:S01]  /*21c0*/  LDGSTS.E.BYPASS.128 [R51+0x3800], [R42.64], !P0 ;  /* 0x038000002a337fae */ /* 0x0003e2000c101c48 */
[----:B------:R-:W-:-:S03]  /*21d0*/  IADD3 R129, P0, R129, 0x80, RZ ;  /* 0x0000008081817810 */ /* 0x000fc60007f1e0ff */
[----:B------:R-:W0:Y:S02]  /*21e0*/  LDGDEPBAR ;  /* 0x00000000000079af */ /* 0x000e240000000000 */
[----:B------:R-:W-:Y:S01]  /*21f0*/  IMAD.X R128, RZ, RZ, R128, P0 ;  /* 0x000000ffff807224 */ /* 0x000fe200000e0680 */
[----:B------:R-:W-:-:S04]  /*2200*/  ISETP.NE.U32.AND P0, PT, R129, 0x1800, PT ;  /* 0x000018008100780c */ /* 0x000fc80003f05070 */
[----:B------:R-:W-:-:S13]  /*2210*/  ISETP.NE.AND.EX P0, PT, R128, RZ, PT, P0 ;  /* 0x000000ff8000720c */ /* 0x000fda0003f05300 */
[----:B-1----:R-:W-:Y:S05]  /*2220*/  @P0 BRA `(.L_x_0) ;  /* 0xfffff50000000947 */ /* 0x002fea000383ffff */
[----:B------:R-:W-:Y:S01]  /*2230*/  IMAD.SHL.U32 R2, R132, 0x20, RZ ;  /* 0x0000002084027824 */ /* 0x000fe200078e00ff */
[----:B------:R-:W-:-:S04]  /*2240*/  DEPBAR.LE SB0, 0x0 ;  /* 0x000080000000791a */ /* 0x000fc80000000000 */
[----:B------:R-:W-:Y:S01]  /*2250*/  IMAD.SHL.U32 R0, R132, 0x2, RZ ;  /* 0x0000000284007824 */ /* 0x000fe200078e00ff */
[----:B------:R-:W-:Y:S01]  /*2260*/  LOP3.LUT R3, R2, 0x180, RZ, 0xc0, !PT ;  /* 0x0000018002037812 */ /* 0x000fe200078ec0ff */
[----:B------:R-:W-:Y:S01]  /*2270*/  IMAD R160, R160, 0x8, R159 ;  /* 0x00000008a0a07824 */ /* 0x000fe200078e029f */
[----:B------:R-:W-:Y:S02]  /*2280*/  F2FP.BF16.PACK_AB R85, R85, R84 ;  /* 0x000000545555723e */ /* 0x000fe400000010ff */
[----:B------:R-:W-:Y:S01]  /*2290*/  LOP3.LUT R5, R3, 0x6, R0, 0xf8, !PT ;  /* 0x0000000603057812 */ /* 0x000fe200078ef800 */
[----:B------:R-:W-:Y:S01]  /*22a0*/  IMAD.IADD R160, R125, 0x1, R160 ;  /* 0x000000017da07824 */ /* 0x000fe200078e02a0 */
[----:B------:R-:W-:Y:S02]  /*22b0*/  F2FP.BF16.PACK_AB R86, R87, R86 ;  /* 0x000000565756723e */ /* 0x000fe400000010ff */
[----:B------:R-:W-:Y:S01]  /*22c0*/  F2FP.BF16.PACK_AB R81, R81, R80 ;  /* 0x000000505151723e */ /* 0x000fe200000010ff */
[----:B------:R-:W-:Y:S01]  /*22d0*/  IMAD R158, R158, 0x20, R5 ;  /* 0x000000209e9e7824 */ /* 0x000fe200078e0205 */
[----:B------:R-:W-:-:S02]  /*22e0*/  F2FP.BF16.PACK_AB R82, R83, R82 ;  /* 0x000000525352723e */ /* 0x000fc400000010ff */
[----:B------:R-:W-:Y:S02]  /*22f0*/  F2FP.BF16.PACK_AB R77, R77, R76 ;  /* 0x0000004c4d4d723e */ /* 0x000fe400000010ff */
[C---:B------:R-:W-:Y:S02]  /*2300*/  IADD3 R2, R158.reuse, 0x400, RZ ;  /* 0x000004009e027810 */ /* 0x040fe40007ffe0ff */
[----:B------:R-:W-:Y:S02]  /*2310*/  LOP3.LUT R141, R158, 0x18, R141, 0xf8, !PT ;  /* 0x000000189e8d7812 */ /* 0x000fe400078ef88d */
[----:B------:R-:W-:Y:S02]  /*2320*/  SHF.R.U32.HI R2, RZ, 0x3, R2 ;  /* 0x00000003ff027819 */ /* 0x000fe40000011602 */
[----:B------:R-:W-:Y:S01]  /*2330*/  F2FP.BF16.PACK_AB R78, R79, R78 ;  /* 0x0000004e4f4e723e */ /* 0x000fe200000010ff */
[----:B------:R-:W-:Y:S01]  /*2340*/  IMAD.SHL.U32 R141, R141, 0x2, RZ ;  /* 0x000000028d8d7824 */ /* 0x000fe200078e00ff */
[----:B------:R-:W-:-:S02]  /*2350*/  LOP3.LUT R2, R2, 0xf0, RZ, 0xc0, !PT ;  /* 0x000000f002027812 */ /* 0x000fc400078ec0ff */
[----:B------:R-:W-:Y:S02]  /*2360*/  F2FP.BF16.PACK_AB R73, R73, R72 ;  /* 0x000000484949723e */ /* 0x000fe400000010ff */
[----:B------:R-:W-:Y:S01]  /*2370*/  LEA.HI R158, R158, R141, RZ, 0x1d ;  /* 0x0000008d9e9e7211 */ /* 0x000fe200078fe8ff */
[----:B------:R-:W-:Y:S01]  /*2380*/  BAR.SYNC.DEFER_BLOCKING 0x0 ;  /* 0x0000000000007b1d */ /* 0x000fe20000010000 */
[----:B------:R-:W-:Y:S01]  /*2390*/  IMAD.IADD R141, R141, 0x1, R2 ;  /* 0x000000018d8d7824 */ /* 0x000fe200078e0202 */
[----:B------:R-:W-:Y:S02]  /*23a0*/  F2FP.BF16.PACK_AB R74, R75, R74 ;  /* 0x0000004a4b4a723e */ /* 0x000fe400000010ff */
[----:B------:R-:W-:Y:S02]  /*23b0*/  LOP3.LUT R0, R156, 0x3f8, RZ, 0xc0, !PT ;  /* 0x000003f89c007812 */ /* 0x000fe400078ec0ff */
[----:B------:R-:W-:Y:S02]  /*23c0*/  SHF.R.U32.HI R132, RZ, 0x4, R132 ;  /* 0x00000004ff847819 */ /* 0x000fe40000011684 */
[----:B------:R-:W-:-:S02]  /*23d0*/  LOP3.LUT R4, R0, 0x400, RZ, 0xfc, !PT ;  /* 0x0000040000047812 */ /* 0x000fc400078efcff */
[----:B------:R-:W-:Y:S02]  /*23e0*/  SGXT.U32 R3, R132, 0x3 ;  /* 0x000000038403781a */ /* 0x000fe40000000000 */
[----:B------:R-:W-:Y:S02]  /*23f0*/  SHF.R.U32.HI R156, RZ, 0x3, R156 ;  /* 0x00000003ff9c7819 */ /* 0x000fe4000001169c */
[----:B------:R-:W-:Y:S02]  /*2400*/  SHF.R.U32.HI R4, RZ, 0x3, R4 ;  /* 0x00000003ff047819 */ /* 0x000fe40000011604 */
[----:B------:R-:W-:Y:S02]  /*2410*/  F2FP.BF16.PACK_AB R39, R29, R28 ;  /* 0x0000001c1d27723e */ /* 0x000fe400000010ff */
[----:B------:R-:W-:Y:S02]  /*2420*/  LOP3.LUT R29, R3, R126, RZ, 0xfc, !PT ;  /* 0x0000007e031d7212 */ /* 0x000fe400078efcff */
[----:B------:R-:W-:-:S02]  /*2430*/  LOP3.LUT R3, R156, 0x70, RZ, 0xc0, !PT ;  /* 0x000000709c037812 */ /* 0x000fc400078ec0ff */
[----:B------:R-:W-:Y:S01]  /*2440*/  LOP3.LUT R5, R4, 0xf0, RZ, 0xc0, !PT ;  /* 0x000000f004057812 */ /* 0x000fe200078ec0ff */
[----:B------:R-:W-:Y:S01]  /*2450*/  STS [R158], R85 ;  /* 0x000000559e007388 */ /* 0x000fe20000000800 */
[----:B------:R-:W-:Y:S01]  /*2460*/  F2FP.BF16.PACK_AB R28, R31, R30 ;  /* 0x0000001e1f1c723e */ /* 0x000fe200000010ff */
[C---:B------:R-:W-:Y:S01]  /*2470*/  IMAD R30, R0.reuse, 0x2, R3 ;  /* 0x00000002001e7824 */ /* 0x040fe200078e0203 */
[----:B------:R-:W-:Y:S01]  /*2480*/  F2FP.BF16.PACK_AB R34, R35, R34 ;  /* 0x000000222322723e */ /* 0x000fe200000010ff */
[----:B------:R-:W-:Y:S01]  /*2490*/  STS [R141+0x800], R86 ;  /* 0x000800568d007388 */ /* 0x000fe20000000800 */
[----:B------:R-:W-:Y:S01]  /*24a0*/  IMAD R35, R0, 0x2, R5 ;  /* 0x0000000200237824 */ /* 0x000fe200078e0205 */
[----:B------:R-:W-:Y:S02]  /*24b0*/  F2FP.BF16.PACK_AB R45, R13, R12 ;  /* 0x0000000c0d2d723e */ /* 0x000fe400000010ff */
[----:B------:R-:W-:Y:S01]  /*24c0*/  STS [R158+0x40], R81 ;  /* 0x000040519e007388 */ /* 0x000fe20000000800 */
[----:B------:R-:W-:-:S02]  /*24d0*/  F2FP.BF16.PACK_AB R38, R15, R14 ;  /* 0x0000000e0f26723e */ /* 0x000fc400000010ff */
[----:B------:R-:W-:Y:S01]  /*24e0*/  F2FP.BF16.PACK_AB R47, R17, R16 ;  /* 0x00000010112f723e */ /* 0x000fe200000010ff */
[----:B------:R-:W-:Y:S01]  /*24f0*/  STS [R141+0x840], R82 ;  /* 0x000840528d007388 */ /* 0x000fe20000000800 */
[----:B------:R-:W-:Y:S02]  /*2500*/  F2FP.BF16.PACK_AB R44, R19, R18 ;  /* 0x00000012132c723e */ /* 0x000fe400000010ff */
[----:B------:R-:W-:Y:S01]  /*2510*/  F2FP.BF16.PACK_AB R69, R69, R68 ;  /* 0x000000444545723e */ /* 0x000fe200000010ff */
[----:B------:R-:W-:Y:S01]  /*2520*/  STS [R158+0x80], R77 ;  /* 0x0000804d9e007388 */ /* 0x000fe20000000800 */
[----:B------:R-:W-:Y:S02]  /*2530*/  F2FP.BF16.PACK_AB R70, R71, R70 ;  /* 0x000000464746723e */ /* 0x000fe400000010ff */
[----:B------:R-:W-:Y:S01]  /*2540*/  F2FP.BF16.PACK_AB R65, R65, R64 ;  /* 0x000000404141723e */ /* 0x000fe200000010ff */
        /* <DEDUP_REMOVED lines=9> */
[----:B------:R-:W-:Y:S01]  /*25e0*/  BAR.SYNC.DEFER_BLOCKING 0x0 ;  /* 0x0000000000007b1d */ /* 0x000fe20000010000 */
[----:B------:R-:W-:-:S02]  /*25f0*/  F2FP.BF16.PACK_AB R31, R9, R8 ;  /* 0x00000008091f723e */ /* 0x000fc400000010ff */
[----:B------:R-:W-:Y:S02]  /*2600*/  F2FP.BF16.PACK_AB R32, R11, R10 ;  /* 0x0000000a0b20723e */ /* 0x000fe400000010ff */
[----:B------:R-:W-:Y:S02]  /*2610*/  F2FP.BF16.PACK_AB R53, R53, R52 ;  /* 0x000000343535723e */ /* 0x000fe400000010ff */
[----:B------:R-:W-:Y:S02]  /*2620*/  F2FP.BF16.PACK_AB R54, R55, R54 ;  /* 0x000000363736723e */ /* 0x000fe400000010ff */
[----:B------:R-:W-:Y:S02]  /*2630*/  F2FP.BF16.PACK_AB R37, R25, R24 ;  /* 0x000000181925723e */ /* 0x000fe400000010ff */
[----:B------:R-:W-:Y:S02]  /*2640*/  F2FP.BF16.PACK_AB R36, R27, R26 ;  /* 0x0000001a1b24723e */ /* 0x000fe400000010ff */
[----:B------:R-:W-:-:S02]  /*2650*/  F2FP.BF16.PACK_AB R49, R21, R20 ;  /* 0x000000141531723e */ /* 0x000fc400000010ff */
[----:B------:R-:W-:Y:S02]  /*2660*/  F2FP.BF16.PACK_AB R46, R23, R22 ;  /* 0x00000016172e723e */ /* 0x000fe400000010ff */
[----:B------:R-:W-:Y:S01]  /*2670*/  ISETP.GE.AND P0, PT, R160, 0x300, PT ;  /* 0x00000300a000780c */ /* 0x000fe20003f06270 */
[C---:B------:R-:W-:Y:S01]  /*2680*/  IMAD R160, R29.reuse, 0x300, R160 ;  /* 0x000003001da07824 */ /* 0x040fe200078e02a0 */
[C---:B------:R-:W-:Y:S02]  /*2690*/  LOP3.LUT R3, R29.reuse, 0x10, RZ, 0xfc, !PT ;  /* 0x000000101d037812 */ /* 0x040fe400078efcff */
[C---:B------:R-:W-:Y:S02]  /*26a0*/  ISETP.LT.AND P1, PT, R29.reuse, 0x4d, !P0 ;  /* 0x0000004d1d00780c */ /* 0x040fe40004721270 */
[C---:B------:R-:W-:Y:S01]  /*26b0*/  LOP3.LUT R2, R29.reuse, 0x18, RZ, 0xfc, !PT ;  /* 0x000000181d027812 */ /* 0x040fe200078efcff */
[----:B------:R-:W1:Y:S01]  /*26c0*/  LDS.128 R12, [R30] ;  /* 0x000000001e0c7984 */ /* 0x000e620000000c00 */
[----:B------:R-:W-:-:S02]  /*26d0*/  LOP3.LUT R0, R29, 0x20, RZ, 0xfc, !PT ;  /* 0x000000201d007812 */ /* 0x000fc400078efcff */
[----:B------:R-:W-:Y:S01]  /*26e0*/  ISETP.LT.AND P5, PT, R3, 0x4d, !P0 ;  /* 0x0000004d0300780c */ /* 0x000fe200047a1270 */
[----:B------:R-:W2:Y:S04]  /*26f0*/  LDS.128 R16, [R35+0x800] ;  /* 0x0008000023107984 */ /* 0x000ea80000000c00 */
[----:B------:R-:W-:Y:S01]  /*2700*/  BAR.SYNC.DEFER_BLOCKING 0x0 ;  /* 0x0000000000007b1d */ /* 0x000fe20000010000 */
[----:B------:R-:W-:Y:S01]  /*2710*/  ISETP.LT.AND P4, PT, R2, 0x4d, !P0 ;  /* 0x0000004d0200780c */ /* 0x000fe20004781270 */
[----:B------:R-:W-:Y:S01]  /*2720*/  IMAD.WIDE R2, R160, R127, c[0x0][0x170] ;  /* 0x00005c00a0027625 */ /* 0x000fe200078e027f */
[----:B------:R-:W-:Y:S02]  /*2730*/  ISETP.LT.AND P3, PT, R0, 0x4d, !P0 ;  /* 0x0000004d0000780c */ /* 0x000fe40004761270 */
[----:B------:R-:W-:Y:S01]  /*2740*/  LOP3.LUT R0, R29, 0x38, RZ, 0xfc, !PT ;  /* 0x000000381d007812 */ /* 0x000fe200078efcff */
[----:B------:R-:W-:Y:S04]  /*2750*/  STS [R158], R69 ;  /* 0x000000459e007388 */ /* 0x000fe80000000800 */
[----:B------:R-:W-:Y:S04]  /*2760*/  STS [R141+0x800], R70 ;  /* 0x000800468d007388 */ /* 0x000fe80000000800 */
[----:B------:R-:W-:Y:S04]  /*2770*/  STS [R158+0x40], R65 ;  /* 0x000040419e007388 */ /* 0x000fe80000000800 */
[----:B------:R-:W-:Y:S04]  /*2780*/  STS [R141+0x840], R66 ;  /* 0x000840428d007388 */ /* 0x000fe80000000800 */
[----:B------:R-:W-:Y:S04]  /*2790*/  STS [R158+0x80], R61 ;  /* 0x0000803d9e007388 */ /* 0x000fe80000000800 */
[----:B------:R-:W-:Y:S04]  /*27a0*/  STS [R141+0x880], R62 ;  /* 0x0008803e8d007388 */ /* 0x000fe80000000800 */
[----:B------:R-:W-:Y:S04]  /*27b0*/  STS [R158+0xc0], R57 ;  /* 0x0000c0399e007388 */ /* 0x000fe80000000800 */
[----:B------:R-:W-:Y:S04]  /*27c0*/  STS [R141+0x8c0], R58 ;  /* 0x0008c03a8d007388 */ /* 0x000fe80000000800 */
[----:B------:R-:W-:Y:S06]  /*27d0*/  BAR.SYNC.DEFER_BLOCKING 0x0 ;  /* 0x0000000000007b1d */ /* 0x000fec0000010000 */
[----:B------:R-:W3:Y:S04]  /*27e0*/  LDS.128 R4, [R30] ;  /* 0x000000001e047984 */ /* 0x000ee80000000c00 */
[----:B------:R-:W4:Y:S04]  /*27f0*/  LDS.128 R8, [R35+0x800] ;  /* 0x0008000023087984 */ /* 0x000f280000000c00 */
[----:B------:R-:W-:Y:S06]  /*2800*/  BAR.SYNC.DEFER_BLOCKING 0x0 ;  /* 0x0000000000007b1d */ /* 0x000fec0000010000 */
[----:B------:R-:W-:Y:S04]  /*2810*/  STS [R158], R53 ;  /* 0x000000359e007388 */ /* 0x000fe80000000800 */
[----:B------:R-:W-:Y:S04]  /*2820*/  STS [R141+0x800], R54 ;  /* 0x000800368d007388 */ /* 0x000fe80000000800 */
[----:B------:R-:W-:Y:S04]  /*2830*/  STS [R158+0x40], R37 ;  /* 0x000040259e007388 */ /* 0x000fe80000000800 */
[----:B------:R1:W-:Y:S04]  /*2840*/  STS [R141+0x840], R36 ;  /* 0x000840248d007388 */ /* 0x0003e80000000800 */
[----:B------:R-:W-:Y:S04]  /*2850*/  STS [R158+0x80], R39 ;  /* 0x000080279e007388 */ /* 0x000fe80000000800 */
[----:B------:R2:W-:Y:S01]  /*2860*/  STS [R141+0x880], R28 ;  /* 0x0008801c8d007388 */ /* 0x0005e20000000800 */
[----:B-1----:R-:W-:-:S03]  /*2870*/  IADD3 R36, R160, 0x9000, RZ ;  /* 0x00009000a0247810 */ /* 0x002fc60007ffe0ff */
[----:B------:R-:W-:Y:S04]  /*2880*/  STS [R158+0xc0], R33 ;  /* 0x0000c0219e007388 */ /* 0x000fe80000000800 */
[----:B------:R1:W-:Y:S01]  /*2890*/  STS [R141+0x8c0], R34 ;  /* 0x0008c0228d007388 */ /* 0x0003e20000000800 */
[----:B--2---:R-:W-:-:S03]  /*28a0*/  LOP3.LUT R28, R29, 0x8, RZ, 0xfc, !PT ;  /* 0x000000081d1c7812 */ /* 0x004fc600078efcff */
[----:B------:R-:W-:Y:S01]  /*28b0*/  BAR.SYNC.DEFER_BLOCKING 0x0 ;  /* 0x0000000000007b1d */ /* 0x000fe20000010000 */
[----:B------:R-:W-:Y:S02]  /*28c0*/  ISETP.LT.AND P6, PT, R28, 0x4d, !P0 ;  /* 0x0000004d1c00780c */ /* 0x000fe400047c1270 */
[C---:B------:R-:W-:Y:S02]  /*28d0*/  IADD3 R28, R160.reuse, 0x1800, RZ ;  /* 0x00001800a01c7810 */ /* 0x040fe40007ffe0ff */
[----:B-1----:R-:W-:Y:S01]  /*28e0*/  IADD3 R34, R160, 0x7800, RZ ;  /* 0x00007800a0227810 */ /* 0x002fe20007ffe0ff */
[----:B------:R-:W1:Y:S04]  /*28f0*/  LDS.128 R20, [R30] ;  /* 0x000000001e147984 */ /* 0x000e680000000c00 */
[----:B------:R-:W2:Y:S04]  /*2900*/  LDS.128 R24, [R35+0x800] ;  /* 0x0008000023187984 */ /* 0x000ea80000000c00 */
[----:B------:R-:W-:Y:S06]  /*2910*/  BAR.SYNC.DEFER_BLOCKING 0x0 ;  /* 0x0000000000007b1d */ /* 0x000fec0000010000 */
[----:B------:R1:W-:Y:S04]  /*2920*/  STS [R158], R31 ;  /* 0x0000001f9e007388 */ /* 0x0003e80000000800 */
[----:B------:R2:W-:Y:S04]  /*2930*/  STS [R141+0x800], R32 ;  /* 0x000800208d007388 */ /* 0x0005e80000000800 */
[----:B------:R-:W-:Y:S01]  /*2940*/  STS [R158+0x40], R45 ;  /* 0x0000402d9e007388 */ /* 0x000fe20000000800 */
[----:B-1----:R-:W-:-:S03]  /*2950*/  LOP3.LUT R31, R29, 0x28, RZ, 0xfc, !PT ;  /* 0x000000281d1f7812 */ /* 0x002fc600078efcff */
[----:B------:R-:W-:Y:S01]  /*2960*/  STS [R141+0x840], R38 ;  /* 0x000840268d007388 */ /* 0x000fe20000000800 */
[----:B------:R-:W-:-:S03]  /*2970*/  ISETP.LT.AND P2, PT, R31, 0x4d, !P0 ;  /* 0x0000004d1f00780c */ /* 0x000fc60004741270 */
[----:B------:R-:W-:Y:S01]  /*2980*/  STS [R158+0x80], R47 ;  /* 0x0000802f9e007388 */ /* 0x000fe20000000800 */
[----:B--2---:R-:W-:-:S03]  /*2990*/  IADD3 R32, R160, 0x4800, RZ ;  /* 0x00004800a0207810 */ /* 0x004fc60007ffe0ff */
[----:B------:R-:W-:Y:S02]  /*29a0*/  STS [R141+0x880], R44 ;  /* 0x0008802c8d007388 */ /* 0x000fe40000000800 */
[-C--:B------:R-:W-:Y:S02]  /*29b0*/  IMAD.WIDE R32, R32, R127.reuse, c[0x0][0x170] ;  /* 0x00005c0020207625 */ /* 0x080fe400078e027f */
[----:B------:R-:W-:Y:S04]  /*29c0*/  STS [R158+0xc0], R49 ;  /* 0x0000c0319e007388 */ /* 0x000fe80000000800 */
[----:B------:R-:W-:Y:S04]  /*29d0*/  STS [R141+0x8c0], R46 ;  /* 0x0008c02e8d007388 */ /* 0x000fe80000000800 */
[----:B------:R-:W-:Y:S06]  /*29e0*/  BAR.SYNC.DEFER_BLOCKING 0x0 ;  /* 0x0000000000007b1d */ /* 0x000fec0000010000 */
[----:B------:R1:W2:Y:S04]  /*29f0*/  LDS.128 R40, [R30] ;  /* 0x000000001e287984 */ /* 0x0002a80000000c00 */
[----:B------:R3:W-:Y:S01]  /*2a00*/  @P1 STG.E.128 [R2.64], R12 ;  /* 0x0000000c02001986 */ /* 0x0007e2000c101d08 */
[----:B-1----:R-:W-:Y:S01]  /*2a10*/  LOP3.LUT R30, R29, 0x30, RZ, 0xfc, !PT ;  /* 0x000000301d1e7812 */ /* 0x002fe200078efcff */
[----:B------:R-:W-:-:S03]  /*2a20*/  IMAD.WIDE R28, R28, R127, c[0x0][0x170] ;  /* 0x00005c001c1c7625 */ /* 0x000fc600078e027f */
[----:B------:R-:W-:Y:S02]  /*2a30*/  ISETP.LT.AND P1, PT, R30, 0x4d, !P0 ;  /* 0x0000004d1e00780c */ /* 0x000fe40004721270 */
[----:B------:R-:W-:Y:S01]  /*2a40*/  IADD3 R30, R160, 0x3000, RZ ;  /* 0x00003000a01e7810 */ /* 0x000fe20007ffe0ff */
[----:B------:R1:W-:Y:S01]  /*2a50*/  @P6 STG.E.128 [R28.64], R16 ;  /* 0x000000101c006986 */ /* 0x0003e2000c101d08 */
[----:B------:R-:W-:Y:S02]  /*2a60*/  ISETP.LT.AND P0, PT, R0, 0x4d, !P0 ;  /* 0x0000004d0000780c */ /* 0x000fe40004701270 */
[----:B------:R-:W-:Y:S01]  /*2a70*/  IADD3 R0, R160, 0x6000, RZ ;  /* 0x00006000a0007810 */ /* 0x000fe20007ffe0ff */
[----:B------:R-:W-:-:S04]  /*2a80*/  IMAD.WIDE R30, R30, R127, c[0x0][0x170] ;  /* 0x00005c001e1e7625 */ /* 0x000fc800078e027f */
[-C--:B---3--:R-:W-:Y:S01]  /*2a90*/  IMAD.WIDE R2, R0, R127.reuse, c[0x0][0x170] ;  /* 0x00005c0000027625 */ /* 0x088fe200078e027f */
[----:B------:R1:W-:Y:S03]  /*2aa0*/  @P5 STG.E.128 [R30.64], R4 ;  /* 0x000000041e005986 */ /* 0x0003e6000c101d08 */
[-C--:B------:R-:W-:Y:S01]  /*2ab0*/  IMAD.WIDE R12, R34, R127.reuse, c[0x0][0x170] ;  /* 0x00005c00220c7625 */ /* 0x080fe200078e027f */
[----:B----4-:R1:W-:Y:S03]  /*2ac0*/  @P4 STG.E.128 [R32.64], R8 ;  /* 0x0000000820004986 */ /* 0x0103e6000c101d08 */
[----:B------:R-:W-:Y:S01]  /*2ad0*/  IMAD.WIDE R14, R36, R127, c[0x0][0x170] ;  /* 0x00005c00240e7625 */ /* 0x000fe200078e027f */
[----:B------:R1:W-:Y:S04]  /*2ae0*/  @P3 STG.E.128 [R2.64], R20 ;  /* 0x0000001402003986 */ /* 0x0003e8000c101d08 */
[----:B------:R1:W-:Y:S04]  /*2af0*/  @P2 STG.E.128 [R12.64], R24 ;  /* 0x000000180c002986 */ /* 0x0003e8000c101d08 */
[----:B--2---:R1:W-:Y:S01]  /*2b00*/  @P1 STG.E.128 [R14.64], R40 ;  /* 0x000000280e001986 */ /* 0x0043e2000c101d08 */
[----:B------:R-:W-:Y:S05]  /*2b10*/  @!P0 EXIT ;  /* 0x000000000000894d */ /* 0x000fea0003800000 */
[----:B-1----:R-:W1:Y:S01]  /*2b20*/  LDS.128 R32, [R35+0x800] ;  /* 0x0008000023207984 */ /* 0x002e620000000c00 */
[----:B------:R-:W-:-:S05]  /*2b30*/  IADD3 R2, R160, 0xa800, RZ ;  /* 0x0000a800a0027810 */ /* 0x000fca0007ffe0ff */
[----:B------:R-:W-:-:S05]  /*2b40*/  IMAD.WIDE R2, R2, R127, c[0x0][0x170] ;  /* 0x00005c0002027625 */ /* 0x000fca00078e027f */
[----:B-1----:R-:W-:Y:S01]  /*2b50*/  STG.E.128 [R2.64], R32 ;  /* 0x0000002002007986 */ /* 0x002fe2000c101d08 */
[----:B------:R-:W-:Y:S05]  /*2b60*/  EXIT ;  /* 0x000000000000794d */ /* 0x000fea0003800000 */
.L_x_1:
[----:B------:R-:W-:-:S00]  /*2b70*/  BRA `(.L_x_1) ;  /* 0xfffffff000007947 */ /* 0x000fc0000383ffff */
[----:B------:R-:W-:-:S00]  /*2b80*/  NOP ;  /* 0x0000000000007918 */ /* 0x000fc00000000000 */
[----:B------:R-:W-:-:S00]  /*2b90*/  NOP ;  /* 0x0000000000007918 */ /* 0x000fc00000000000 */
[----:B------:R-:W-:-:S00]  /*2ba0*/  NOP ;  /* 0x0000000000007918 */ /* 0x000fc00000000000 */
[----:B------:R-:W-:-:S00]  /*2bb0*/  NOP ;  /* 0x0000000000007918 */ /* 0x000fc00000000000 */
[----:B------:R-:W-:-:S00]  /*2bc0*/  NOP ;  /* 0x0000000000007918 */ /* 0x000fc00000000000 */
[----:B------:R-:W-:-:S00]  /*2bd0*/  NOP ;  /* 0x0000000000007918 */ /* 0x000fc00000000000 */
[----:B------:R-:W-:-:S00]  /*2be0*/  NOP ;  /* 0x0000000000007918 */ /* 0x000fc00000000000 */
[----:B------:R-:W-:-:S00]  /*2bf0*/  NOP ;  /* 0x0000000000007918 */ /* 0x000fc00000000000 */
.L_x_2:


//--------------------- .nv.shared.triton_mm      --------------------------
	.section	.nv.shared.triton_mm,"aw",@nobits
	.sectionflags	@""
	.align	16
